//
// Generated by NVIDIA NVVM Compiler
//
// Compiler Build ID: CL-36424714
// Cuda compilation tools, release 13.0, V13.0.88
// Based on NVVM 20.0.0
//

.version 9.0
.target sm_100
.address_size 64

	// .globl	_Z13processKernelPdS_S_S_S_PiS_S_iidii
.global .align 4 .u32 lock_Variable;
.extern .shared .align 16 .b8 q[];

.visible .entry _Z13processKernelPdS_S_S_S_PiS_S_iidii(
	.param .u64 .ptr .align 1 _Z13processKernelPdS_S_S_S_PiS_S_iidii_param_0,
	.param .u64 .ptr .align 1 _Z13processKernelPdS_S_S_S_PiS_S_iidii_param_1,
	.param .u64 .ptr .align 1 _Z13processKernelPdS_S_S_S_PiS_S_iidii_param_2,
	.param .u64 .ptr .align 1 _Z13processKernelPdS_S_S_S_PiS_S_iidii_param_3,
	.param .u64 .ptr .align 1 _Z13processKernelPdS_S_S_S_PiS_S_iidii_param_4,
	.param .u64 .ptr .align 1 _Z13processKernelPdS_S_S_S_PiS_S_iidii_param_5,
	.param .u64 .ptr .align 1 _Z13processKernelPdS_S_S_S_PiS_S_iidii_param_6,
	.param .u64 .ptr .align 1 _Z13processKernelPdS_S_S_S_PiS_S_iidii_param_7,
	.param .u32 _Z13processKernelPdS_S_S_S_PiS_S_iidii_param_8,
	.param .u32 _Z13processKernelPdS_S_S_S_PiS_S_iidii_param_9,
	.param .f64 _Z13processKernelPdS_S_S_S_PiS_S_iidii_param_10,
	.param .u32 _Z13processKernelPdS_S_S_S_PiS_S_iidii_param_11,
	.param .u32 _Z13processKernelPdS_S_S_S_PiS_S_iidii_param_12
)
{
	.reg .pred 	%p<69>;
	.reg .b32 	%r<151>;
	.reg .b64 	%rd<113>;
	.reg .b64 	%fd<213>;

	ld.param.u64 	%rd23, [_Z13processKernelPdS_S_S_S_PiS_S_iidii_param_0];
	ld.param.u64 	%rd24, [_Z13processKernelPdS_S_S_S_PiS_S_iidii_param_1];
	ld.param.u64 	%rd25, [_Z13processKernelPdS_S_S_S_PiS_S_iidii_param_2];
	ld.param.u64 	%rd26, [_Z13processKernelPdS_S_S_S_PiS_S_iidii_param_3];
	ld.param.u64 	%rd28, [_Z13processKernelPdS_S_S_S_PiS_S_iidii_param_5];
	ld.param.u64 	%rd29, [_Z13processKernelPdS_S_S_S_PiS_S_iidii_param_6];
	ld.param.u64 	%rd30, [_Z13processKernelPdS_S_S_S_PiS_S_iidii_param_7];
	ld.param.u32 	%r73, [_Z13processKernelPdS_S_S_S_PiS_S_iidii_param_8];
	ld.param.u32 	%r74, [_Z13processKernelPdS_S_S_S_PiS_S_iidii_param_9];
	ld.param.f64 	%fd208, [_Z13processKernelPdS_S_S_S_PiS_S_iidii_param_10];
	ld.param.u32 	%r75, [_Z13processKernelPdS_S_S_S_PiS_S_iidii_param_11];
	ld.param.u32 	%r76, [_Z13processKernelPdS_S_S_S_PiS_S_iidii_param_12];
	mov.u32 	%r1, %tid.x;
	setp.ge.s32 	%p2, %r1, %r73;
	@%p2 bra 	$L__BB0_3;
	mov.u32 	%r2, %ntid.x;
	cvta.to.global.u64 	%rd1, %rd23;
	mov.u32 	%r123, %r1;
$L__BB0_2:
	mul.wide.s32 	%rd31, %r123, 8;
	add.s64 	%rd32, %rd1, %rd31;
	ld.global.f64 	%fd51, [%rd32];
	shl.b32 	%r77, %r123, 3;
	mov.u32 	%r78, q;
	add.s32 	%r79, %r78, %r77;
	st.shared.f64 	[%r79], %fd51;
	add.s32 	%r123, %r123, %r2;
	setp.lt.s32 	%p3, %r123, %r73;
	@%p3 bra 	$L__BB0_2;
$L__BB0_3:
	mov.u32 	%r81, %nctaid.x;
	mov.u32 	%r82, %ntid.x;
	mov.u32 	%r83, %ctaid.x;
	mul.lo.s32 	%r84, %r81, %r82;
	div.s32 	%r5, %r76, %r84;
	add.s32 	%r85, %r75, -1;
	div.s32 	%r6, %r85, %r5;
	mad.lo.s32 	%r7, %r83, %r82, %r1;
	setp.gt.s32 	%p4, %r7, %r6;
	@%p4 bra 	$L__BB0_71;
	setp.eq.s32 	%p5, %r7, %r6;
	selp.b32 	%r87, 0, %r73, %p5;
	add.s32 	%r8, %r87, %r5;
	setp.lt.s32 	%p6, %r8, 1;
	@%p6 bra 	$L__BB0_71;
	cvta.to.global.u64 	%rd33, %rd30;
	cvta.to.global.u64 	%rd34, %rd29;
	mul.lo.s32 	%r90, %r7, %r73;
	shl.b32 	%r91, %r90, 1;
	mul.wide.s32 	%rd35, %r91, 8;
	add.s64 	%rd2, %rd34, %rd35;
	add.s64 	%rd3, %rd33, %rd35;
	add.s32 	%r9, %r73, -1;
	cvt.rn.f64.s32 	%fd1, %r73;
	shl.b32 	%r92, %r73, 3;
	mov.u32 	%r93, q;
	add.s32 	%r10, %r93, %r92;
	shl.b32 	%r11, %r74, 1;
	mad.lo.s32 	%r94, %r7, %r11, %r7;
	cvta.to.global.u64 	%rd36, %rd25;
	mul.wide.s32 	%rd37, %r94, 8;
	add.s64 	%rd4, %rd36, %rd37;
	cvta.to.global.u64 	%rd38, %rd26;
	add.s64 	%rd5, %rd38, %rd37;
	max.s32 	%r95, %r11, 0;
	or.b32  	%r96, %r95, 1;
	and.b32  	%r12, %r73, 7;
	and.b32  	%r13, %r73, 3;
	and.b32  	%r14, %r95, 14;
	and.b32  	%r15, %r95, 6;
	and.b32  	%r16, %r73, 2147483640;
	and.b32  	%r17, %r73, 1;
	and.b32  	%r18, %r96, 2147483632;
	and.b32  	%r19, %r96, 3;
	add.s64 	%rd39, %rd35, 32;
	add.s64 	%rd6, %rd33, %rd39;
	neg.s32 	%r20, %r16;
	add.s64 	%rd7, %rd34, %rd39;
	cvta.to.global.u64 	%rd8, %rd24;
	mul.lo.s32 	%r21, %r5, %r7;
	mov.b32 	%r125, 0;
	mov.f64 	%fd193, 0d0000000000000000;
	mov.f64 	%fd194, %fd193;
$L__BB0_6:
	add.s32 	%r24, %r125, %r21;
	mul.wide.s32 	%rd40, %r24, 8;
	add.s64 	%rd41, %rd8, %rd40;
	ld.global.f64 	%fd53, [%rd41];
	add.f64 	%fd194, %fd194, %fd53;
	fma.rn.f64 	%fd193, %fd53, %fd53, %fd193;
	rem.s32 	%r97, %r125, %r73;
	mul.wide.u32 	%rd42, %r97, 8;
	add.s64 	%rd43, %rd2, %rd42;
	st.global.f64 	[%rd43], %fd53;
	mul.wide.s32 	%rd44, %r73, 8;
	add.s64 	%rd45, %rd43, %rd44;
	st.global.f64 	[%rd45], %fd53;
	setp.lt.s32 	%p7, %r125, %r9;
	@%p7 bra 	$L__BB0_70;
	div.rn.f64 	%fd7, %fd194, %fd1;
	div.rn.f64 	%fd54, %fd193, %fd1;
	mul.f64 	%fd55, %fd7, %fd7;
	sub.f64 	%fd56, %fd54, %fd55;
	sqrt.rn.f64 	%fd8, %fd56;
	add.s32 	%r98, %r125, 1;
	rem.s32 	%r25, %r98, %r73;
	mul.wide.u32 	%rd46, %r25, 8;
	add.s64 	%rd9, %rd2, %rd46;
	ld.global.f64 	%fd57, [%rd9];
	sub.f64 	%fd58, %fd57, %fd7;
	div.rn.f64 	%fd9, %fd58, %fd8;
	mul.wide.s32 	%rd47, %r9, 8;
	add.s64 	%rd48, %rd9, %rd47;
	ld.global.f64 	%fd59, [%rd48];
	sub.f64 	%fd60, %fd59, %fd7;
	div.rn.f64 	%fd10, %fd60, %fd8;
	ld.shared.f64 	%fd11, [q];
	sub.f64 	%fd61, %fd9, %fd11;
	ld.shared.f64 	%fd12, [%r10+-8];
	sub.f64 	%fd62, %fd10, %fd12;
	mul.f64 	%fd63, %fd62, %fd62;
	fma.rn.f64 	%fd196, %fd61, %fd61, %fd63;
	setp.ge.f64 	%p8, %fd196, %fd208;
	@%p8 bra 	$L__BB0_12;
	ld.global.f64 	%fd64, [%rd9+8];
	sub.f64 	%fd65, %fd64, %fd7;
	div.rn.f64 	%fd14, %fd65, %fd8;
	sub.f64 	%fd66, %fd14, %fd11;
	mul.f64 	%fd67, %fd66, %fd66;
	ld.shared.f64 	%fd15, [q+8];
	sub.f64 	%fd68, %fd9, %fd15;
	mul.f64 	%fd69, %fd68, %fd68;
	setp.lt.f64 	%p9, %fd67, %fd69;
	selp.f64 	%fd70, %fd67, %fd69, %p9;
	sub.f64 	%fd71, %fd14, %fd15;
	mul.f64 	%fd72, %fd71, %fd71;
	setp.lt.f64 	%p10, %fd70, %fd72;
	selp.f64 	%fd73, %fd70, %fd72, %p10;
	add.f64 	%fd196, %fd196, %fd73;
	setp.ge.f64 	%p11, %fd196, %fd208;
	@%p11 bra 	$L__BB0_12;
	mul.wide.s32 	%rd49, %r73, 8;
	add.s64 	%rd10, %rd9, %rd49;
	ld.global.f64 	%fd74, [%rd10+-16];
	sub.f64 	%fd75, %fd74, %fd7;
	div.rn.f64 	%fd17, %fd75, %fd8;
	sub.f64 	%fd76, %fd17, %fd12;
	mul.f64 	%fd77, %fd76, %fd76;
	ld.shared.f64 	%fd18, [%r10+-16];
	sub.f64 	%fd78, %fd10, %fd18;
	mul.f64 	%fd79, %fd78, %fd78;
	setp.lt.f64 	%p12, %fd77, %fd79;
	selp.f64 	%fd80, %fd17, %fd10, %p12;
	selp.f64 	%fd81, %fd12, %fd18, %p12;
	sub.f64 	%fd82, %fd80, %fd81;
	mul.f64 	%fd83, %fd82, %fd82;
	sub.f64 	%fd84, %fd17, %fd18;
	mul.f64 	%fd85, %fd84, %fd84;
	setp.lt.f64 	%p13, %fd83, %fd85;
	selp.f64 	%fd86, %fd83, %fd85, %p13;
	add.f64 	%fd196, %fd196, %fd86;
	setp.ge.f64 	%p14, %fd196, %fd208;
	@%p14 bra 	$L__BB0_12;
	ld.global.f64 	%fd87, [%rd9+16];
	sub.f64 	%fd88, %fd87, %fd7;
	div.rn.f64 	%fd89, %fd88, %fd8;
	ld.shared.f64 	%fd90, [q+16];
	sub.f64 	%fd91, %fd9, %fd90;
	mul.f64 	%fd92, %fd91, %fd91;
	sub.f64 	%fd93, %fd14, %fd90;
	mul.f64 	%fd94, %fd93, %fd93;
	setp.lt.f64 	%p15, %fd92, %fd94;
	selp.f64 	%fd95, %fd9, %fd14, %p15;
	sub.f64 	%fd96, %fd95, %fd90;
	mul.f64 	%fd97, %fd96, %fd96;
	sub.f64 	%fd98, %fd89, %fd90;
	mul.f64 	%fd99, %fd98, %fd98;
	setp.lt.f64 	%p16, %fd97, %fd99;
	selp.f64 	%fd100, %fd97, %fd99, %p16;
	sub.f64 	%fd101, %fd89, %fd15;
	mul.f64 	%fd102, %fd101, %fd101;
	setp.lt.f64 	%p17, %fd100, %fd102;
	selp.f64 	%fd103, %fd100, %fd102, %p17;
	sub.f64 	%fd104, %fd89, %fd11;
	mul.f64 	%fd105, %fd104, %fd104;
	setp.lt.f64 	%p18, %fd103, %fd105;
	selp.f64 	%fd106, %fd103, %fd105, %p18;
	add.f64 	%fd196, %fd196, %fd106;
	setp.ge.f64 	%p19, %fd196, %fd208;
	@%p19 bra 	$L__BB0_12;
	ld.global.f64 	%fd107, [%rd10+-24];
	sub.f64 	%fd108, %fd107, %fd7;
	div.rn.f64 	%fd109, %fd108, %fd8;
	ld.shared.f64 	%fd110, [%r10+-24];
	sub.f64 	%fd111, %fd10, %fd110;
	mul.f64 	%fd112, %fd111, %fd111;
	sub.f64 	%fd113, %fd17, %fd110;
	mul.f64 	%fd114, %fd113, %fd113;
	setp.lt.f64 	%p20, %fd112, %fd114;
	selp.f64 	%fd115, %fd10, %fd17, %p20;
	sub.f64 	%fd116, %fd115, %fd110;
	mul.f64 	%fd117, %fd116, %fd116;
	sub.f64 	%fd118, %fd109, %fd110;
	mul.f64 	%fd119, %fd118, %fd118;
	setp.lt.f64 	%p21, %fd117, %fd119;
	selp.f64 	%fd120, %fd117, %fd119, %p21;
	sub.f64 	%fd121, %fd109, %fd18;
	mul.f64 	%fd122, %fd121, %fd121;
	setp.lt.f64 	%p22, %fd120, %fd122;
	selp.f64 	%fd123, %fd120, %fd122, %p22;
	sub.f64 	%fd124, %fd109, %fd12;
	mul.f64 	%fd125, %fd124, %fd124;
	setp.lt.f64 	%p23, %fd123, %fd125;
	selp.f64 	%fd126, %fd123, %fd125, %p23;
	add.f64 	%fd196, %fd196, %fd126;
$L__BB0_12:
	setp.geu.f64 	%p24, %fd196, %fd208;
	@%p24 bra 	$L__BB0_69;
	setp.lt.s32 	%p25, %r73, 1;
	@%p25 bra 	$L__BB0_25;
	setp.lt.u32 	%p26, %r73, 8;
	mov.b32 	%r128, 0;
	@%p26 bra 	$L__BB0_17;
	mul.wide.u32 	%rd50, %r25, 8;
	add.s64 	%rd108, %rd7, %rd50;
	mov.u32 	%r126, %r20;
	mov.u64 	%rd109, %rd6;
$L__BB0_16:
	.pragma "nounroll";
	ld.global.f64 	%fd127, [%rd108+-32];
	sub.f64 	%fd128, %fd127, %fd7;
	div.rn.f64 	%fd129, %fd128, %fd8;
	st.global.f64 	[%rd109+-32], %fd129;
	ld.global.f64 	%fd130, [%rd108+-24];
	sub.f64 	%fd131, %fd130, %fd7;
	div.rn.f64 	%fd132, %fd131, %fd8;
	st.global.f64 	[%rd109+-24], %fd132;
	ld.global.f64 	%fd133, [%rd108+-16];
	sub.f64 	%fd134, %fd133, %fd7;
	div.rn.f64 	%fd135, %fd134, %fd8;
	st.global.f64 	[%rd109+-16], %fd135;
	ld.global.f64 	%fd136, [%rd108+-8];
	sub.f64 	%fd137, %fd136, %fd7;
	div.rn.f64 	%fd138, %fd137, %fd8;
	st.global.f64 	[%rd109+-8], %fd138;
	ld.global.f64 	%fd139, [%rd108];
	sub.f64 	%fd140, %fd139, %fd7;
	div.rn.f64 	%fd141, %fd140, %fd8;
	st.global.f64 	[%rd109], %fd141;
	ld.global.f64 	%fd142, [%rd108+8];
	sub.f64 	%fd143, %fd142, %fd7;
	div.rn.f64 	%fd144, %fd143, %fd8;
	st.global.f64 	[%rd109+8], %fd144;
	ld.global.f64 	%fd145, [%rd108+16];
	sub.f64 	%fd146, %fd145, %fd7;
	div.rn.f64 	%fd147, %fd146, %fd8;
	st.global.f64 	[%rd109+16], %fd147;
	ld.global.f64 	%fd148, [%rd108+24];
	sub.f64 	%fd149, %fd148, %fd7;
	div.rn.f64 	%fd150, %fd149, %fd8;
	st.global.f64 	[%rd109+24], %fd150;
	add.s64 	%rd109, %rd109, 64;
	add.s32 	%r126, %r126, 8;
	add.s64 	%rd108, %rd108, 64;
	setp.ne.s32 	%p27, %r126, 0;
	mov.u32 	%r128, %r16;
	@%p27 bra 	$L__BB0_16;
$L__BB0_17:
	setp.eq.s32 	%p28, %r12, 0;
	@%p28 bra 	$L__BB0_25;
	add.s32 	%r100, %r12, -1;
	setp.lt.u32 	%p29, %r100, 3;
	@%p29 bra 	$L__BB0_20;
	mul.wide.u32 	%rd51, %r128, 8;
	add.s64 	%rd52, %rd9, %rd51;
	ld.global.f64 	%fd151, [%rd52];
	sub.f64 	%fd152, %fd151, %fd7;
	div.rn.f64 	%fd153, %fd152, %fd8;
	add.s64 	%rd53, %rd3, %rd51;
	st.global.f64 	[%rd53], %fd153;
	ld.global.f64 	%fd154, [%rd52+8];
	sub.f64 	%fd155, %fd154, %fd7;
	div.rn.f64 	%fd156, %fd155, %fd8;
	st.global.f64 	[%rd53+8], %fd156;
	ld.global.f64 	%fd157, [%rd52+16];
	sub.f64 	%fd158, %fd157, %fd7;
	div.rn.f64 	%fd159, %fd158, %fd8;
	st.global.f64 	[%rd53+16], %fd159;
	ld.global.f64 	%fd160, [%rd52+24];
	sub.f64 	%fd161, %fd160, %fd7;
	div.rn.f64 	%fd162, %fd161, %fd8;
	st.global.f64 	[%rd53+24], %fd162;
	add.s32 	%r128, %r128, 4;
$L__BB0_20:
	setp.eq.s32 	%p30, %r13, 0;
	@%p30 bra 	$L__BB0_25;
	setp.eq.s32 	%p31, %r13, 1;
	@%p31 bra 	$L__BB0_23;
	add.s32 	%r101, %r128, %r25;
	mul.wide.u32 	%rd54, %r101, 8;
	add.s64 	%rd55, %rd2, %rd54;
	ld.global.f64 	%fd163, [%rd55];
	sub.f64 	%fd164, %fd163, %fd7;
	div.rn.f64 	%fd165, %fd164, %fd8;
	mul.wide.u32 	%rd56, %r128, 8;
	add.s64 	%rd57, %rd3, %rd56;
	st.global.f64 	[%rd57], %fd165;
	add.s64 	%rd58, %rd9, %rd56;
	ld.global.f64 	%fd166, [%rd58+8];
	sub.f64 	%fd167, %fd166, %fd7;
	div.rn.f64 	%fd168, %fd167, %fd8;
	st.global.f64 	[%rd57+8], %fd168;
	add.s32 	%r128, %r128, 2;
$L__BB0_23:
	setp.eq.s32 	%p32, %r17, 0;
	@%p32 bra 	$L__BB0_25;
	add.s32 	%r102, %r128, %r25;
	mul.wide.u32 	%rd59, %r102, 8;
	add.s64 	%rd60, %rd2, %rd59;
	ld.global.f64 	%fd169, [%rd60];
	sub.f64 	%fd170, %fd169, %fd7;
	div.rn.f64 	%fd171, %fd170, %fd8;
	mul.wide.u32 	%rd61, %r128, 8;
	add.s64 	%rd62, %rd3, %rd61;
	st.global.f64 	[%rd62], %fd171;
$L__BB0_25:
	setp.lt.s32 	%p33, %r74, 0;
	mov.b32 	%r144, 0;
	@%p33 bra 	$L__BB0_44;
	setp.lt.s32 	%p34, %r11, 15;
	mov.b32 	%r131, 0;
	@%p34 bra 	$L__BB0_29;
	mov.b32 	%r133, 0;
$L__BB0_28:
	.pragma "nounroll";
	mul.wide.u32 	%rd63, %r133, 8;
	add.s64 	%rd64, %rd4, %rd63;
	mov.b64 	%rd65, 4756540486875873280;
	st.global.u64 	[%rd64], %rd65;
	st.global.u64 	[%rd64+8], %rd65;
	st.global.u64 	[%rd64+16], %rd65;
	st.global.u64 	[%rd64+24], %rd65;
	st.global.u64 	[%rd64+32], %rd65;
	st.global.u64 	[%rd64+40], %rd65;
	st.global.u64 	[%rd64+48], %rd65;
	st.global.u64 	[%rd64+56], %rd65;
	st.global.u64 	[%rd64+64], %rd65;
	st.global.u64 	[%rd64+72], %rd65;
	st.global.u64 	[%rd64+80], %rd65;
	st.global.u64 	[%rd64+88], %rd65;
	st.global.u64 	[%rd64+96], %rd65;
	st.global.u64 	[%rd64+104], %rd65;
	st.global.u64 	[%rd64+112], %rd65;
	st.global.u64 	[%rd64+120], %rd65;
	add.s32 	%r133, %r133, 16;
	setp.eq.s32 	%p35, %r133, %r18;
	mov.u32 	%r131, %r18;
	@%p35 bra 	$L__BB0_29;
	bra.uni 	$L__BB0_28;
$L__BB0_29:
	setp.lt.u32 	%p36, %r14, 7;
	@%p36 bra 	$L__BB0_31;
	mul.wide.u32 	%rd66, %r131, 8;
	add.s64 	%rd67, %rd4, %rd66;
	mov.b64 	%rd68, 4756540486875873280;
	st.global.u64 	[%rd67], %rd68;
	st.global.u64 	[%rd67+8], %rd68;
	st.global.u64 	[%rd67+16], %rd68;
	st.global.u64 	[%rd67+24], %rd68;
	st.global.u64 	[%rd67+32], %rd68;
	st.global.u64 	[%rd67+40], %rd68;
	st.global.u64 	[%rd67+48], %rd68;
	st.global.u64 	[%rd67+56], %rd68;
	add.s32 	%r131, %r131, 8;
$L__BB0_31:
	setp.lt.u32 	%p37, %r15, 3;
	@%p37 bra 	$L__BB0_33;
	mul.wide.u32 	%rd69, %r131, 8;
	add.s64 	%rd70, %rd4, %rd69;
	mov.b64 	%rd71, 4756540486875873280;
	st.global.u64 	[%rd70], %rd71;
	st.global.u64 	[%rd70+8], %rd71;
	st.global.u64 	[%rd70+16], %rd71;
	st.global.u64 	[%rd70+24], %rd71;
	add.s32 	%r131, %r131, 4;
$L__BB0_33:
	setp.eq.s32 	%p38, %r19, 1;
	mul.wide.u32 	%rd72, %r131, 8;
	add.s64 	%rd16, %rd4, %rd72;
	mov.b64 	%rd73, 4756540486875873280;
	st.global.u64 	[%rd16], %rd73;
	@%p38 bra 	$L__BB0_35;
	mov.b64 	%rd74, 4756540486875873280;
	st.global.u64 	[%rd16+8], %rd74;
	st.global.u64 	[%rd16+16], %rd74;
$L__BB0_35:
	setp.lt.s32 	%p39, %r11, 15;
	mov.b32 	%r135, 0;
	@%p39 bra 	$L__BB0_38;
	mov.b32 	%r138, 0;
$L__BB0_37:
	.pragma "nounroll";
	mul.wide.u32 	%rd75, %r138, 8;
	add.s64 	%rd76, %rd5, %rd75;
	mov.b64 	%rd77, 4756540486875873280;
	st.global.u64 	[%rd76], %rd77;
	st.global.u64 	[%rd76+8], %rd77;
	st.global.u64 	[%rd76+16], %rd77;
	st.global.u64 	[%rd76+24], %rd77;
	st.global.u64 	[%rd76+32], %rd77;
	st.global.u64 	[%rd76+40], %rd77;
	st.global.u64 	[%rd76+48], %rd77;
	st.global.u64 	[%rd76+56], %rd77;
	st.global.u64 	[%rd76+64], %rd77;
	st.global.u64 	[%rd76+72], %rd77;
	st.global.u64 	[%rd76+80], %rd77;
	st.global.u64 	[%rd76+88], %rd77;
	st.global.u64 	[%rd76+96], %rd77;
	st.global.u64 	[%rd76+104], %rd77;
	st.global.u64 	[%rd76+112], %rd77;
	st.global.u64 	[%rd76+120], %rd77;
	add.s32 	%r138, %r138, 16;
	setp.eq.s32 	%p40, %r138, %r18;
	mov.u32 	%r135, %r18;
	@%p40 bra 	$L__BB0_38;
	bra.uni 	$L__BB0_37;
$L__BB0_38:
	setp.lt.u32 	%p41, %r14, 7;
	@%p41 bra 	$L__BB0_40;
	mul.wide.u32 	%rd78, %r135, 8;
	add.s64 	%rd79, %rd5, %rd78;
	mov.b64 	%rd80, 4756540486875873280;
	st.global.u64 	[%rd79], %rd80;
	st.global.u64 	[%rd79+8], %rd80;
	st.global.u64 	[%rd79+16], %rd80;
	st.global.u64 	[%rd79+24], %rd80;
	st.global.u64 	[%rd79+32], %rd80;
	st.global.u64 	[%rd79+40], %rd80;
	st.global.u64 	[%rd79+48], %rd80;
	st.global.u64 	[%rd79+56], %rd80;
	add.s32 	%r135, %r135, 8;
$L__BB0_40:
	setp.lt.u32 	%p42, %r15, 3;
	@%p42 bra 	$L__BB0_42;
	mul.wide.u32 	%rd81, %r135, 8;
	add.s64 	%rd82, %rd5, %rd81;
	mov.b64 	%rd83, 4756540486875873280;
	st.global.u64 	[%rd82], %rd83;
	st.global.u64 	[%rd82+8], %rd83;
	st.global.u64 	[%rd82+16], %rd83;
	st.global.u64 	[%rd82+24], %rd83;
	add.s32 	%r135, %r135, 4;
$L__BB0_42:
	setp.eq.s32 	%p43, %r19, 1;
	mul.wide.u32 	%rd84, %r135, 8;
	add.s64 	%rd17, %rd5, %rd84;
	mov.b64 	%rd85, 4756540486875873280;
	st.global.u64 	[%rd17], %rd85;
	add.s32 	%r144, %r135, 1;
	@%p43 bra 	$L__BB0_44;
	mov.b64 	%rd86, 4756540486875873280;
	st.global.u64 	[%rd17+8], %rd86;
	st.global.u64 	[%rd17+16], %rd86;
	add.s32 	%r144, %r135, 3;
$L__BB0_44:
	setp.lt.s32 	%p44, %r73, 1;
	mov.u64 	%rd112, %rd5;
	@%p44 bra 	$L__BB0_64;
	mov.b32 	%r139, 0;
	mov.u64 	%rd110, %rd5;
	mov.u64 	%rd111, %rd4;
	bra.uni 	$L__BB0_47;
$L__BB0_46:
	add.s32 	%r139, %r139, 1;
	setp.eq.s32 	%p65, %r139, %r73;
	mov.u64 	%rd110, %rd112;
	@%p65 bra 	$L__BB0_64;
$L__BB0_47:
	mov.u64 	%rd112, %rd111;
	mov.u64 	%rd111, %rd110;
	setp.lt.s32 	%p45, %r74, %r139;
	sub.s32 	%r109, %r74, %r139;
	selp.b32 	%r144, 0, %r109, %p45;
	setp.lt.s32 	%p46, %r139, %r74;
	sub.s32 	%r110, %r139, %r74;
	selp.b32 	%r141, 0, %r110, %p46;
	add.s32 	%r54, %r139, %r74;
	setp.gt.s32 	%p47, %r73, %r54;
	selp.b32 	%r55, %r54, %r9, %p47;
	setp.gt.s32 	%p48, %r141, %r55;
	mov.f64 	%fd199, 0d4202A05F20000000;
	@%p48 bra 	$L__BB0_63;
	setp.eq.s32 	%p49, %r139, 0;
	mul.wide.u32 	%rd87, %r139, 8;
	add.s64 	%rd20, %rd3, %rd87;
	mov.f64 	%fd199, 0d4202A05F20000000;
	@%p49 bra 	$L__BB0_49;
	bra.uni 	$L__BB0_56;
$L__BB0_49:
	mov.u32 	%r57, %r141;
	setp.eq.s32 	%p57, %r57, 0;
	@%p57 bra 	$L__BB0_54;
	min.s32 	%r116, %r57, %r144;
	setp.lt.s32 	%p58, %r116, 1;
	mov.f64 	%fd198, 0d4202A05F20000000;
	@%p58 bra 	$L__BB0_52;
	add.s32 	%r117, %r144, -1;
	mul.wide.u32 	%rd93, %r117, 8;
	add.s64 	%rd94, %rd112, %rd93;
	ld.global.f64 	%fd198, [%rd94];
$L__BB0_52:
	setp.gt.f64 	%p59, %fd198, 0d4202A05F20000000;
	selp.f64 	%fd185, 0d4202A05F20000000, %fd198, %p59;
	ld.global.f64 	%fd186, [%rd20];
	shl.b32 	%r118, %r57, 3;
	mov.u32 	%r119, q;
	add.s32 	%r120, %r119, %r118;
	ld.shared.f64 	%fd187, [%r120];
	sub.f64 	%fd188, %fd186, %fd187;
	fma.rn.f64 	%fd26, %fd188, %fd188, %fd185;
	mul.wide.s32 	%rd95, %r144, 8;
	add.s64 	%rd96, %rd112, %rd95;
	st.global.f64 	[%rd96], %fd26;
	setp.geu.f64 	%p60, %fd26, %fd199;
	@%p60 bra 	$L__BB0_55;
	mov.f64 	%fd199, %fd26;
	bra.uni 	$L__BB0_55;
$L__BB0_54:
	ld.global.f64 	%fd189, [%rd3];
	sub.f64 	%fd190, %fd189, %fd11;
	mul.f64 	%fd199, %fd190, %fd190;
	mul.wide.s32 	%rd97, %r144, 8;
	add.s64 	%rd98, %rd112, %rd97;
	st.global.f64 	[%rd98], %fd199;
$L__BB0_55:
	add.s32 	%r141, %r57, 1;
	add.s32 	%r144, %r144, 1;
	setp.lt.s32 	%p61, %r57, %r55;
	@%p61 bra 	$L__BB0_49;
	bra.uni 	$L__BB0_63;
$L__BB0_56:
	min.s32 	%r111, %r141, %r144;
	setp.lt.s32 	%p50, %r111, 1;
	mov.f64 	%fd201, 0d4202A05F20000000;
	@%p50 bra 	$L__BB0_58;
	add.s32 	%r112, %r144, -1;
	mul.wide.u32 	%rd88, %r112, 8;
	add.s64 	%rd89, %rd112, %rd88;
	ld.global.f64 	%fd201, [%rd89];
$L__BB0_58:
	setp.ge.s32 	%p51, %r144, %r11;
	mul.wide.s32 	%rd90, %r144, 8;
	add.s64 	%rd21, %rd111, %rd90;
	mov.f64 	%fd202, 0d4202A05F20000000;
	@%p51 bra 	$L__BB0_60;
	ld.global.f64 	%fd202, [%rd21+8];
$L__BB0_60:
	setp.lt.s32 	%p52, %r141, 1;
	mov.f64 	%fd203, 0d4202A05F20000000;
	@%p52 bra 	$L__BB0_62;
	ld.global.f64 	%fd203, [%rd21];
$L__BB0_62:
	setp.lt.f64 	%p53, %fd202, %fd201;
	selp.f64 	%fd177, %fd202, %fd201, %p53;
	setp.lt.f64 	%p54, %fd177, %fd203;
	selp.f64 	%fd178, %fd177, %fd203, %p54;
	ld.global.f64 	%fd179, [%rd20];
	shl.b32 	%r113, %r141, 3;
	mov.u32 	%r114, q;
	add.s32 	%r115, %r114, %r113;
	ld.shared.f64 	%fd180, [%r115];
	sub.f64 	%fd181, %fd179, %fd180;
	fma.rn.f64 	%fd182, %fd181, %fd181, %fd178;
	mul.wide.s32 	%rd91, %r144, 8;
	add.s64 	%rd92, %rd112, %rd91;
	st.global.f64 	[%rd92], %fd182;
	setp.lt.f64 	%p55, %fd182, %fd199;
	selp.f64 	%fd199, %fd182, %fd199, %p55;
	add.s32 	%r62, %r141, 1;
	add.s32 	%r144, %r144, 1;
	setp.lt.s32 	%p56, %r141, %r55;
	mov.u32 	%r141, %r62;
	@%p56 bra 	$L__BB0_56;
$L__BB0_63:
	setp.lt.s32 	%p62, %r54, %r9;
	setp.ge.f64 	%p63, %fd199, %fd208;
	and.pred  	%p64, %p62, %p63;
	@%p64 bra 	$L__BB0_65;
	bra.uni 	$L__BB0_46;
$L__BB0_64:
	mul.wide.s32 	%rd99, %r144, 8;
	add.s64 	%rd100, %rd112, %rd99;
	ld.global.f64 	%fd199, [%rd100+-8];
$L__BB0_65:
	setp.geu.f64 	%p66, %fd199, %fd208;
	@%p66 bra 	$L__BB0_69;
$L__BB0_66:
	atom.relaxed.global.cas.b32 	%r121, [lock_Variable], 0, 1;
	setp.eq.s32 	%p1, %r121, 0;
	@%p1 bra 	$L__BB0_68;
	setp.lt.f64 	%p67, %fd199, %fd208;
	selp.f64 	%fd208, %fd199, %fd208, %p67;
	selp.b32 	%r148, %r24, %r148, %p67;
	mov.b32 	%r122, 0;
	st.global.u32 	[lock_Variable], %r122;
$L__BB0_68:
	@%p1 bra 	$L__BB0_66;
$L__BB0_69:
	ld.global.f64 	%fd191, [%rd9];
	sub.f64 	%fd194, %fd194, %fd191;
	mul.f64 	%fd192, %fd191, %fd191;
	sub.f64 	%fd193, %fd193, %fd192;
$L__BB0_70:
	add.s32 	%r125, %r125, 1;
	setp.ne.s32 	%p68, %r125, %r8;
	@%p68 bra 	$L__BB0_6;
$L__BB0_71:
	ld.param.u64 	%rd107, [_Z13processKernelPdS_S_S_S_PiS_S_iidii_param_4];
	cvta.to.global.u64 	%rd101, %rd107;
	cvta.to.global.u64 	%rd102, %rd28;
	mul.wide.u32 	%rd103, %r7, 8;
	add.s64 	%rd104, %rd101, %rd103;
	st.global.f64 	[%rd104], %fd208;
	mul.wide.u32 	%rd105, %r7, 4;
	add.s64 	%rd106, %rd102, %rd105;
	st.global.u32 	[%rd106], %r148;
	ret;

}


// ===== COMPILED SASS (sm_100) =====

	.target	sm_100

	.elftype	@"ET_EXEC"


//--------------------- .note.nv.tkinfo           --------------------------
	.section	.note.nv.tkinfo,"",@"SHT_NOTE"
	.sectionflags	@"SHF_NOTE_NV_TKINFO"
	.tkinfo
        /*0018*/ 	.word	0x00000002
        /*0030*/ 	.string	""
        /*0030*/ 	.string	"ptxas"
        /*0030*/ 	.string	"Cuda compilation tools, release 13.0, V13.0.88"
        /*0030*/ 	.string	"Build cuda_13.0.r13.0/compiler.36424714_0"
        /*0030*/ 	.string	"-arch sm_100 -m 64 "



//--------------------- .note.nv.cuinfo           --------------------------
	.section	.note.nv.cuinfo,"",@"SHT_NOTE"
	.sectionflags	@"SHF_NOTE_NV_CUINFO"
        /*0018*/ 	.short	0x0002
        /*001a*/ 	.short	0x0064
        /*001c*/ 	.short	0x0082
	.zero		2


//--------------------- .nv.info                  --------------------------
	.section	.nv.info,"",@"SHT_CUDA_INFO"
	.align	4


	//----- nvinfo : EIATTR_REGCOUNT
	.align		4
        /*0000*/ 	.byte	0x04, 0x2f
        /*0002*/ 	.short	(.L_2 - .L_1)
	.align		4
.L_1:
        /*0004*/ 	.word	index@(_Z13processKernelPdS_S_S_S_PiS_S_iidii)
        /*0008*/ 	.word	0x00000055


	//----- nvinfo : EIATTR_FRAME_SIZE
	.align		4
.L_2:
        /*000c*/ 	.byte	0x04, 0x11
        /*000e*/ 	.short	(.L_4 - .L_3)
	.align		4
.L_3:
        /*0010*/ 	.word	index@($__internal_1_$__cuda_sm20_dsqrt_rn_f64_mediumpath_v1)
        /*0014*/ 	.word	0x00000000


	//----- nvinfo : EIATTR_FRAME_SIZE
	.align		4
.L_4:
        /*0018*/ 	.byte	0x04, 0x11
        /*001a*/ 	.short	(.L_6 - .L_5)
	.align		4
.L_5:
        /*001c*/ 	.word	index@($__internal_0_$__cuda_sm20_div_rn_f64_full)
        /*0020*/ 	.word	0x00000000


	//----- nvinfo : EIATTR_FRAME_SIZE
	.align		4
.L_6:
        /*0024*/ 	.byte	0x04, 0x11
        /*0026*/ 	.short	(.L_8 - .L_7)
	.align		4
.L_7:
        /*0028*/ 	.word	index@(_Z13processKernelPdS_S_S_S_PiS_S_iidii)
        /*002c*/ 	.word	0x00000000


	//----- nvinfo : EIATTR_MIN_STACK_SIZE
	.align		4
.L_8:
        /*0030*/ 	.byte	0x04, 0x12
        /*0032*/ 	.short	(.L_10 - .L_9)
	.align		4
.L_9:
        /*0034*/ 	.word	index@(_Z13processKernelPdS_S_S_S_PiS_S_iidii)
        /*0038*/ 	.word	0x00000000
.L_10:


//--------------------- .nv.compat                --------------------------
	.section	.nv.compat,"",@"SHT_CUDA_COMPAT_INFO"
	.align	4
        /*0000*/ 	.byte	0x02, 0x09, 0x00, 0x00, 0x02, 0x02, 0x01, 0x00, 0x02, 0x05, 0x05, 0x00, 0x03, 0x07, 0x01, 0x01
        /*0010*/ 	.byte	0x02, 0x03, 0x00, 0x00, 0x02, 0x06, 0x01, 0x00, 0x04, 0x0b, 0x08, 0x00, 0x01, 0x00, 0x00, 0x00
        /*0020*/ 	.byte	0x00, 0x00, 0x00, 0x00


//--------------------- .nv.info._Z13processKernelPdS_S_S_S_PiS_S_iidii --------------------------
	.section	.nv.info._Z13processKernelPdS_S_S_S_PiS_S_iidii,"",@"SHT_CUDA_INFO"
	.sectionflags	@""
	.align	4


	//----- nvinfo : EIATTR_CUDA_API_VERSION
	.align		4
        /*0000*/ 	.byte	0x04, 0x37
        /*0002*/ 	.short	(.L_12 - .L_11)
.L_11:
        /*0004*/ 	.word	0x00000082


	//----- nvinfo : EIATTR_KPARAM_INFO
	.align		4
.L_12:
        /*0008*/ 	.byte	0x04, 0x17
        /*000a*/ 	.short	(.L_14 - .L_13)
.L_13:
        /*000c*/ 	.word	0x00000000
        /*0010*/ 	.short	0x000c
        /*0012*/ 	.short	0x0054
        /*0014*/ 	.byte	0x00, 0xf0, 0x11, 0x00


	//----- nvinfo : EIATTR_KPARAM_INFO
	.align		4
.L_14:
        /*0018*/ 	.byte	0x04, 0x17
        /*001a*/ 	.short	(.L_16 - .L_15)
.L_15:
        /*001c*/ 	.word	0x00000000
        /*0020*/ 	.short	0x000b
        /*0022*/ 	.short	0x0050
        /*0024*/ 	.byte	0x00, 0xf0, 0x11, 0x00


	//----- nvinfo : EIATTR_KPARAM_INFO
	.align		4
.L_16:
        /*0028*/ 	.byte	0x04, 0x17
        /*002a*/ 	.short	(.L_18 - .L_17)
.L_17:
        /*002c*/ 	.word	0x00000000
        /*0030*/ 	.short	0x000a
        /*0032*/ 	.short	0x0048
        /*0034*/ 	.byte	0x00, 0xf0, 0x21, 0x00


	//----- nvinfo : EIATTR_KPARAM_INFO
	.align		4
.L_18:
        /*0038*/ 	.byte	0x04, 0x17
        /*003a*/ 	.short	(.L_20 - .L_19)
.L_19:
        /*003c*/ 	.word	0x00000000
        /*0040*/ 	.short	0x0009
        /*0042*/ 	.short	0x0044
        /*0044*/ 	.byte	0x00, 0xf0, 0x11, 0x00


	//----- nvinfo : EIATTR_KPARAM_INFO
	.align		4
.L_20:
        /*0048*/ 	.byte	0x04, 0x17
        /*004a*/ 	.short	(.L_22 - .L_21)
.L_21:
        /*004c*/ 	.word	0x00000000
        /*0050*/ 	.short	0x0008
        /*0052*/ 	.short	0x0040
        /*0054*/ 	.byte	0x00, 0xf0, 0x11, 0x00


	//----- nvinfo : EIATTR_KPARAM_INFO
	.align		4
.L_22:
        /*0058*/ 	.byte	0x04, 0x17
        /*005a*/ 	.short	(.L_24 - .L_23)
.L_23:
        /*005c*/ 	.word	0x00000000
        /*0060*/ 	.short	0x0007
        /*0062*/ 	.short	0x0038
        /*0064*/ 	.byte	0x00, 0xf5, 0x21, 0x00


	//----- nvinfo : EIATTR_KPARAM_INFO
	.align		4
.L_24:
        /*0068*/ 	.byte	0x04, 0x17
        /*006a*/ 	.short	(.L_26 - .L_25)
.L_25:
        /*006c*/ 	.word	0x00000000
        /*0070*/ 	.short	0x0006
        /*0072*/ 	.short	0x0030
        /*0074*/ 	.byte	0x00, 0xf5, 0x21, 0x00


	//----- nvinfo : EIATTR_KPARAM_INFO
	.align		4
.L_26:
        /*0078*/ 	.byte	0x04, 0x17
        /*007a*/ 	.short	(.L_28 - .L_27)
.L_27:
        /*007c*/ 	.word	0x00000000
        /*0080*/ 	.short	0x0005
        /*0082*/ 	.short	0x0028
        /*0084*/ 	.byte	0x00, 0xf5, 0x21, 0x00


	//----- nvinfo : EIATTR_KPARAM_INFO
	.align		4
.L_28:
        /*0088*/ 	.byte	0x04, 0x17
        /*008a*/ 	.short	(.L_30 - .L_29)
.L_29:
        /*008c*/ 	.word	0x00000000
        /*0090*/ 	.short	0x0004
        /*0092*/ 	.short	0x0020
        /*0094*/ 	.byte	0x00, 0xf5, 0x21, 0x00


	//----- nvinfo : EIATTR_KPARAM_INFO
	.align		4
.L_30:
        /*0098*/ 	.byte	0x04, 0x17
        /*009a*/ 	.short	(.L_32 - .L_31)
.L_31:
        /*009c*/ 	.word	0x00000000
        /*00a0*/ 	.short	0x0003
        /*00a2*/ 	.short	0x0018
        /*00a4*/ 	.byte	0x00, 0xf5, 0x21, 0x00


	//----- nvinfo : EIATTR_KPARAM_INFO
	.align		4
.L_32:
        /*00a8*/ 	.byte	0x04, 0x17
        /*00aa*/ 	.short	(.L_34 - .L_33)
.L_33:
        /*00ac*/ 	.word	0x00000000
        /*00b0*/ 	.short	0x0002
        /*00b2*/ 	.short	0x0010
        /*00b4*/ 	.byte	0x00, 0xf5, 0x21, 0x00


	//----- nvinfo : EIATTR_KPARAM_INFO
	.align		4
.L_34:
        /*00b8*/ 	.byte	0x04, 0x17
        /*00ba*/ 	.short	(.L_36 - .L_35)
.L_35:
        /*00bc*/ 	.word	0x00000000
        /*00c0*/ 	.short	0x0001
        /*00c2*/ 	.short	0x0008
        /*00c4*/ 	.byte	0x00, 0xf5, 0x21, 0x00


	//----- nvinfo : EIATTR_KPARAM_INFO
	.align		4
.L_36:
        /*00c8*/ 	.byte	0x04, 0x17
        /*00ca*/ 	.short	(.L_38 - .L_37)
.L_37:
        /*00cc*/ 	.word	0x00000000
        /*00d0*/ 	.short	0x0000
        /*00d2*/ 	.short	0x0000
        /*00d4*/ 	.byte	0x00, 0xf5, 0x21, 0x00


	//----- nvinfo : EIATTR_SPARSE_MMA_MASK
	.align		4
.L_38:
        /*00d8*/ 	.byte	0x03, 0x50
        /*00da*/ 	.short	0x0000


	//----- nvinfo : EIATTR_MAXREG_COUNT
	.align		4
        /*00dc*/ 	.byte	0x03, 0x1b
        /*00de*/ 	.short	0x00ff


	//----- nvinfo : EIATTR_MERCURY_ISA_VERSION
	.align		4
        /*00e0*/ 	.byte	0x03, 0x5f
        /*00e2*/ 	.short	0x0101


	//----- nvinfo : EIATTR_VRC_CTA_INIT_COUNT
	.align		4
        /*00e4*/ 	.byte	0x02, 0x4a
	.zero		1
	.zero		1


	//----- nvinfo : EIATTR_EXIT_INSTR_OFFSETS
	.align		4
        /*00e8*/ 	.byte	0x04, 0x1c
        /*00ea*/ 	.short	(.L_40 - .L_39)


	//   ....[0]....
.L_39:
        /*00ec*/ 	.word	0x00004bf0


	//----- nvinfo : EIATTR_CRS_STACK_SIZE
	.align		4
.L_40:
        /*00f0*/ 	.byte	0x04, 0x1e
        /*00f2*/ 	.short	(.L_42 - .L_41)
.L_41:
        /*00f4*/ 	.word	0x00000000


	//----- nvinfo : EIATTR_CBANK_PARAM_SIZE
	.align		4
.L_42:
        /*00f8*/ 	.byte	0x03, 0x19
        /*00fa*/ 	.short	0x0058


	//----- nvinfo : EIATTR_PARAM_CBANK
	.align		4
        /*00fc*/ 	.byte	0x04, 0x0a
        /*00fe*/ 	.short	(.L_44 - .L_43)
	.align		4
.L_43:
        /*0100*/ 	.word	index@(.nv.constant0._Z13processKernelPdS_S_S_S_PiS_S_iidii)
        /*0104*/ 	.short	0x0380
        /*0106*/ 	.short	0x0058


	//----- nvinfo : EIATTR_SW_WAR
	.align		4
.L_44:
        /*0108*/ 	.byte	0x04, 0x36
        /*010a*/ 	.short	(.L_46 - .L_45)
.L_45:
        /*010c*/ 	.word	0x00000008
.L_46:


//--------------------- .nv.callgraph             --------------------------
	.section	.nv.callgraph,"",@"SHT_CUDA_CALLGRAPH"
	.align	4
	.sectionentsize	8
	.align		4
        /*0000*/ 	.word	0x00000000
	.align		4
        /*0004*/ 	.word	0xffffffff
	.align		4
        /*0008*/ 	.word	0x00000000
	.align		4
        /*000c*/ 	.word	0xfffffffe
	.align		4
        /*0010*/ 	.word	0x00000000
	.align		4
        /*0014*/ 	.word	0xfffffffd
	.align		4
        /*0018*/ 	.word	0x00000000
	.align		4
        /*001c*/ 	.word	0xfffffffc


//--------------------- .nv.constant4             --------------------------
	.section	.nv.constant4,"a",@progbits
	.align	8
	.align		8
.nv.constant4:
        /*0000*/ 	.dword	lock_Variable


//--------------------- .text._Z13processKernelPdS_S_S_S_PiS_S_iidii --------------------------
	.section	.text._Z13processKernelPdS_S_S_S_PiS_S_iidii,"ax",@progbits
	.align	128
        .global         _Z13processKernelPdS_S_S_S_PiS_S_iidii
        .type           _Z13processKernelPdS_S_S_S_PiS_S_iidii,@function
        .size           _Z13processKernelPdS_S_S_S_PiS_S_iidii,(.L_x_99 - _Z13processKernelPdS_S_S_S_PiS_S_iidii)
        .other          _Z13processKernelPdS_S_S_S_PiS_S_iidii,@"STO_CUDA_ENTRY STV_DEFAULT"
_Z13processKernelPdS_S_S_S_PiS_S_iidii:
.text._Z13processKernelPdS_S_S_S_PiS_S_iidii:
[----:B------:R-:W-:Y:S01]  /*0000*/  LDC R1, c[0x0][0x37c] ;  /* 0x0000df00ff017b82 */ /* 0x000fe20000000800 */
[----:B------:R-:W0:Y:S07]  /*0010*/  S2R R27, SR_TID.X ;  /* 0x00000000001b7919 */ /* 0x000e2e0000002100 */
[----:B------:R-:W0:Y:S01]  /*0020*/  LDC R0, c[0x0][0x3c0] ;  /* 0x0000f000ff007b82 */ /* 0x000e220000000800 */
[----:B------:R-:W1:Y:S01]  /*0030*/  LDCU.64 UR4, c[0x0][0x3c8] ;  /* 0x00007900ff0477ac */ /* 0x000e620008000a00 */
[----:B------:R-:W-:Y:S01]  /*0040*/  BSSY.RECONVERGENT B0, `(.L_x_0) ;  /* 0x0000013000007945 */ /* 0x000fe20003800200 */
[----:B------:R-:W2:Y:S01]  /*0050*/  LDCU.64 UR6, c[0x0][0x358] ;  /* 0x00006b00ff0677ac */ /* 0x000ea20008000a00 */
[----:B-1----:R-:W-:-:S02]  /*0060*/  IMAD.U32 R28, RZ, RZ, UR4 ;  /* 0x00000004ff1c7e24 */ /* 0x002fc4000f8e00ff */
[----:B------:R-:W-:Y:S01]  /*0070*/  IMAD.U32 R29, RZ, RZ, UR5 ;  /* 0x00000005ff1d7e24 */ /* 0x000fe2000f8e00ff */
[----:B0-----:R-:W-:-:S13]  /*0080*/  ISETP.GE.AND P0, PT, R27, R0, PT ;  /* 0x000000001b00720c */ /* 0x001fda0003f06270 */
[----:B--2---:R-:W-:Y:S05]  /*0090*/  @P0 BRA `(.L_x_1) ;  /* 0x0000000000340947 */ /* 0x004fea0003800000 */
[----:B------:R-:W0:Y:S01]  /*00a0*/  S2R R3, SR_CgaCtaId ;  /* 0x0000000000037919 */ /* 0x000e220000008800 */
[----:B------:R-:W1:Y:S01]  /*00b0*/  LDC R8, c[0x0][0x360] ;  /* 0x0000d800ff087b82 */ /* 0x000e620000000800 */
[----:B------:R-:W-:Y:S01]  /*00c0*/  MOV R2, 0x400 ;  /* 0x0000040000027802 */ /* 0x000fe20000000f00 */
[----:B------:R-:W-:-:S06]  /*00d0*/  IMAD.MOV.U32 R7, RZ, RZ, R27 ;  /* 0x000000ffff077224 */ /* 0x000fcc00078e001b */
[----:B------:R-:W2:Y:S01]  /*00e0*/  LDC.64 R4, c[0x0][0x380] ;  /* 0x0000e000ff047b82 */ /* 0x000ea20000000a00 */
[----:B0-----:R-:W-:-:S07]  /*00f0*/  LEA R6, R3, R2, 0x18 ;  /* 0x0000000203067211 */ /* 0x001fce00078ec0ff */
.L_x_2:
[----:B0-2---:R-:W-:-:S06]  /*0100*/  IMAD.WIDE R2, R7, 0x8, R4 ;  /* 0x0000000807027825 */ /* 0x005fcc00078e0204 */
[----:B------:R-:W2:Y:S01]  /*0110*/  LDG.E.64 R2, desc[UR6][R2.64] ;  /* 0x0000000602027981 */ /* 0x000ea2000c1e1b00 */
[----:B------:R-:W-:Y:S01]  /*0120*/  IMAD R9, R7, 0x8, R6 ;  /* 0x0000000807097824 */ /* 0x000fe200078e0206 */
[----:B-1----:R-:W-:-:S04]  /*0130*/  IADD3 R7, PT, PT, R8, R7, RZ ;  /* 0x0000000708077210 */ /* 0x002fc80007ffe0ff */
[----:B------:R-:W-:Y:S01]  /*0140*/  ISETP.GE.AND P0, PT, R7, R0, PT ;  /* 0x000000000700720c */ /* 0x000fe20003f06270 */
[----:B--2---:R0:W-:-:S12]  /*0150*/  STS.64 [R9], R2 ;  /* 0x0000000209007388 */ /* 0x0041d80000000a00 */
[----:B------:R-:W-:Y:S05]  /*0160*/  @!P0 BRA `(.L_x_2) ;  /* 0xfffffffc00e48947 */ /* 0x000fea000383ffff */
.L_x_1:
[----:B------:R-:W-:Y:S05]  /*0170*/  BSYNC.RECONVERGENT B0 ;  /* 0x0000000000007941 */ /* 0x000fea0003800200 */
.L_x_0:
[----:B------:R-:W1:Y:S01]  /*0180*/  LDCU UR4, c[0x0][0x370] ;  /* 0x00006e00ff0477ac */ /* 0x000e620008000800 */
[----:B------:R-:W1:Y:S01]  /*0190*/  LDC R6, c[0x0][0x360] ;  /* 0x0000d800ff067b82 */ /* 0x000e620000000800 */
[----:B------:R-:W-:Y:S07]  /*01a0*/  BSSY B1, `(.L_x_3) ;  /* 0x000049e000017945 */ /* 0x000fee0003800000 */
[----:B------:R-:W2:Y:S01]  /*01b0*/  LDC R11, c[0x0][0x3d4] ;  /* 0x0000f500ff0b7b82 */ /* 0x000ea20000000800 */
[----:B-1----:R-:W-:-:S07]  /*01c0*/  IMAD R4, R6, UR4, RZ ;  /* 0x0000000406047c24 */ /* 0x002fce000f8e02ff */
[----:B------:R-:W1:Y:S01]  /*01d0*/  S2UR UR4, SR_CTAID.X ;  /* 0x00000000000479c3 */ /* 0x000e620000002500 */
[-C--:B------:R-:W-:Y:S02]  /*01e0*/  IABS R7, R4.reuse ;  /* 0x0000000400077213 */ /* 0x080fe40000000000 */
[----:B------:R-:W-:Y:S02]  /*01f0*/  IABS R12, R4 ;  /* 0x00000004000c7213 */ /* 0x000fe40000000000 */
[----:B------:R-:W3:Y:S01]  /*0200*/  I2F.RP R5, R7 ;  /* 0x0000000700057306 */ /* 0x000ee20000209400 */
[----:B--2---:R-:W-:-:S07]  /*0210*/  IABS R10, R11 ;  /* 0x0000000b000a7213 */ /* 0x004fce0000000000 */
[----:B---3--:R-:W0:Y:S01]  /*0220*/  MUFU.RCP R5, R5 ;  /* 0x0000000500057308 */ /* 0x008e220000001000 */
[----:B-1----:R-:W-:Y:S02]  /*0230*/  IMAD R27, R6, UR4, R27 ;  /* 0x00000004061b7c24 */ /* 0x002fe4000f8e021b */
[----:B0-----:R-:W-:Y:S01]  /*0240*/  VIADD R2, R5, 0xffffffe ;  /* 0x0ffffffe05027836 */ /* 0x001fe20000000000 */
[----:B------:R-:W-:-:S04]  /*0250*/  IADD3 R5, PT, PT, RZ, -R12, RZ ;  /* 0x8000000cff057210 */ /* 0x000fc80007ffe0ff */
[----:B------:R0:W1:Y:S02]  /*0260*/  F2I.FTZ.U32.TRUNC.NTZ R3, R2 ;  /* 0x0000000200037305 */ /* 0x000064000021f000 */
[----:B0-----:R-:W-:Y:S02]  /*0270*/  IMAD.MOV.U32 R2, RZ, RZ, RZ ;  /* 0x000000ffff027224 */ /* 0x001fe400078e00ff */
[----:B-1----:R-:W-:-:S04]  /*0280*/  IMAD.MOV R8, RZ, RZ, -R3 ;  /* 0x000000ffff087224 */ /* 0x002fc800078e0a03 */
[----:B------:R-:W-:Y:S02]  /*0290*/  IMAD R9, R8, R7, RZ ;  /* 0x0000000708097224 */ /* 0x000fe400078e02ff */
[----:B------:R-:W-:Y:S02]  /*02a0*/  IMAD.MOV.U32 R8, RZ, RZ, R10 ;  /* 0x000000ffff087224 */ /* 0x000fe400078e000a */
[----:B------:R-:W-:-:S06]  /*02b0*/  IMAD.HI.U32 R3, R3, R9, R2 ;  /* 0x0000000903037227 */ /* 0x000fcc00078e0002 */
[----:B------:R-:W-:-:S04]  /*02c0*/  IMAD.HI.U32 R3, R3, R8, RZ ;  /* 0x0000000803037227 */ /* 0x000fc800078e00ff */
[----:B------:R-:W-:-:S05]  /*02d0*/  IMAD R2, R3, R5, R8 ;  /* 0x0000000503027224 */ /* 0x000fca00078e0208 */
[----:B------:R-:W-:-:S13]  /*02e0*/  ISETP.GT.U32.AND P1, PT, R7, R2, PT ;  /* 0x000000020700720c */ /* 0x000fda0003f24070 */
[----:B------:R-:W-:Y:S02]  /*02f0*/  @!P1 IMAD.IADD R2, R2, 0x1, -R7 ;  /* 0x0000000102029824 */ /* 0x000fe400078e0a07 */
[----:B------:R-:W-:Y:S01]  /*0300*/  @!P1 VIADD R3, R3, 0x1 ;  /* 0x0000000103039836 */ /* 0x000fe20000000000 */
[----:B------:R-:W-:Y:S02]  /*0310*/  ISETP.NE.AND P1, PT, R4, RZ, PT ;  /* 0x000000ff0400720c */ /* 0x000fe40003f25270 */
[----:B------:R-:W-:Y:S02]  /*0320*/  ISETP.GE.U32.AND P0, PT, R2, R7, PT ;  /* 0x000000070200720c */ /* 0x000fe40003f06070 */
[----:B------:R-:W-:-:S04]  /*0330*/  LOP3.LUT R2, R4, R11, RZ, 0x3c, !PT ;  /* 0x0000000b04027212 */ /* 0x000fc800078e3cff */
[----:B------:R-:W-:-:S07]  /*0340*/  ISETP.GE.AND P2, PT, R2, RZ, PT ;  /* 0x000000ff0200720c */ /* 0x000fce0003f46270 */
[----:B------:R-:W-:-:S04]  /*0350*/  @P0 VIADD R3, R3, 0x1 ;  /* 0x0000000103030836 */ /* 0x000fc80000000000 */
[----:B------:R-:W-:-:S05]  /*0360*/  IMAD.MOV.U32 R10, RZ, RZ, R3 ;  /* 0x000000ffff0a7224 */ /* 0x000fca00078e0003 */
[----:B------:R-:W-:Y:S02]  /*0370*/  @!P2 IADD3 R10, PT, PT, -R10, RZ, RZ ;  /* 0x000000ff0a0aa210 */ /* 0x000fe40007ffe1ff */
[----:B------:R-:W-:Y:S02]  /*0380*/  @!P1 LOP3.LUT R10, RZ, R4, RZ, 0x33, !PT ;  /* 0x00000004ff0a9212 */ /* 0x000fe400078e33ff */
[----:B------:R-:W0:Y:S02]  /*0390*/  LDC R4, c[0x0][0x3d0] ;  /* 0x0000f400ff047b82 */ /* 0x000e240000000800 */
[-C--:B------:R-:W-:Y:S02]  /*03a0*/  IABS R7, R10.reuse ;  /* 0x0000000a00077213 */ /* 0x080fe40000000000 */
[----:B------:R-:W-:Y:S02]  /*03b0*/  IABS R12, R10 ;  /* 0x0000000a000c7213 */ /* 0x000fe40000000000 */
[----:B------:R-:W1:Y:S08]  /*03c0*/  I2F.RP R5, R7 ;  /* 0x0000000700057306 */ /* 0x000e700000209400 */
[----:B-1----:R-:W1:Y:S01]  /*03d0*/  MUFU.RCP R5, R5 ;  /* 0x0000000500057308 */ /* 0x002e620000001000 */
[----:B0-----:R-:W-:-:S05]  /*03e0*/  VIADD R4, R4, 0xffffffff ;  /* 0xffffffff04047836 */ /* 0x001fca0000000000 */
[----:B------:R-:W-:Y:S02]  /*03f0*/  IABS R11, R4 ;  /* 0x00000004000b7213 */ /* 0x000fe40000000000 */
[----:B------:R-:W-:-:S04]  /*0400*/  LOP3.LUT R4, R4, R10, RZ, 0x3c, !PT ;  /* 0x0000000a04047212 */ /* 0x000fc800078e3cff */
[----:B------:R-:W-:Y:S01]  /*0410*/  ISETP.GE.AND P2, PT, R4, RZ, PT ;  /* 0x000000ff0400720c */ /* 0x000fe20003f46270 */
[----:B-1----:R-:W-:-:S04]  /*0420*/  VIADD R2, R5, 0xffffffe ;  /* 0x0ffffffe05027836 */ /* 0x002fc80000000000 */
[----:B------:R0:W1:Y:S02]  /*0430*/  F2I.FTZ.U32.TRUNC.NTZ R3, R2 ;  /* 0x0000000200037305 */ /* 0x000064000021f000 */
[----:B0-----:R-:W-:Y:S02]  /*0440*/  HFMA2 R2, -RZ, RZ, 0, 0 ;  /* 0x00000000ff027431 */ /* 0x001fe400000001ff */
[----:B-1----:R-:W-:-:S04]  /*0450*/  IMAD.MOV R8, RZ, RZ, -R3 ;  /* 0x000000ffff087224 */ /* 0x002fc800078e0a03 */
[----:B------:R-:W-:Y:S02]  /*0460*/  IMAD R9, R8, R7, RZ ;  /* 0x0000000708097224 */ /* 0x000fe400078e02ff */
[----:B------:R-:W-:Y:S02]  /*0470*/  IMAD.MOV.U32 R8, RZ, RZ, R11 ;  /* 0x000000ffff087224 */ /* 0x000fe400078e000b */
[----:B------:R-:W-:-:S04]  /*0480*/  IMAD.HI.U32 R3, R3, R9, R2 ;  /* 0x0000000903037227 */ /* 0x000fc800078e0002 */
[----:B------:R-:W-:Y:S02]  /*0490*/  IMAD.MOV R2, RZ, RZ, -R12 ;  /* 0x000000ffff027224 */ /* 0x000fe400078e0a0c */
[----:B------:R-:W-:-:S04]  /*04a0*/  IMAD.HI.U32 R3, R3, R8, RZ ;  /* 0x0000000803037227 */ /* 0x000fc800078e00ff */
[----:B------:R-:W-:-:S05]  /*04b0*/  IMAD R2, R3, R2, R8 ;  /* 0x0000000203027224 */ /* 0x000fca00078e0208 */
[----:B------:R-:W-:-:S13]  /*04c0*/  ISETP.GT.U32.AND P1, PT, R7, R2, PT ;  /* 0x000000020700720c */ /* 0x000fda0003f24070 */
[----:B------:R-:W-:Y:S02]  /*04d0*/  @!P1 IMAD.IADD R2, R2, 0x1, -R7 ;  /* 0x0000000102029824 */ /* 0x000fe400078e0a07 */
[----:B------:R-:W-:Y:S01]  /*04e0*/  @!P1 VIADD R3, R3, 0x1 ;  /* 0x0000000103039836 */ /* 0x000fe20000000000 */
[----:B------:R-:W-:Y:S02]  /*04f0*/  ISETP.NE.AND P1, PT, R10, RZ, PT ;  /* 0x000000ff0a00720c */ /* 0x000fe40003f25270 */
[----:B------:R-:W-:-:S13]  /*0500*/  ISETP.GE.U32.AND P0, PT, R2, R7, PT ;  /* 0x000000070200720c */ /* 0x000fda0003f06070 */
[----:B------:R-:W-:-:S05]  /*0510*/  @P0 VIADD R3, R3, 0x1 ;  /* 0x0000000103030836 */ /* 0x000fca0000000000 */
[----:B------:R-:W-:Y:S02]  /*0520*/  @!P2 IADD3 R3, PT, PT, -R3, RZ, RZ ;  /* 0x000000ff0303a210 */ /* 0x000fe40007ffe1ff */
[----:B------:R-:W-:-:S04]  /*0530*/  @!P1 LOP3.LUT R3, RZ, R10, RZ, 0x33, !PT ;  /* 0x0000000aff039212 */ /* 0x000fc800078e33ff */
[----:B------:R-:W-:-:S13]  /*0540*/  ISETP.GT.AND P0, PT, R27, R3, PT ;  /* 0x000000031b00720c */ /* 0x000fda0003f04270 */
[----:B------:R-:W-:Y:S05]  /*0550*/  @P0 BRA `(.L_x_4) ;  /* 0x0000004400880947 */ /* 0x000fea0003800000 */
[----:B------:R-:W-:-:S04]  /*0560*/  ISETP.NE.AND P0, PT, R27, R3, PT ;  /* 0x000000031b00720c */ /* 0x000fc80003f05270 */
[----:B------:R-:W-:-:S05]  /*0570*/  SEL R25, R0, RZ, P0 ;  /* 0x000000ff00197207 */ /* 0x000fca0000000000 */
[----:B------:R-:W-:-:S05]  /*0580*/  IMAD.IADD R25, R10, 0x1, R25 ;  /* 0x000000010a197824 */ /* 0x000fca00078e0219 */
[----:B------:R-:W-:-:S13]  /*0590*/  ISETP.GE.AND P0, PT, R25, 0x1, PT ;  /* 0x000000011900780c */ /* 0x000fda0003f06270 */
[----:B------:R-:W-:Y:S05]  /*05a0*/  @!P0 BRA `(.L_x_4) ;  /* 0x0000004400748947 */ /* 0x000fea0003800000 */
[----:B------:R-:W0:Y:S01]  /*05b0*/  LDC R24, c[0x0][0x3c4] ;  /* 0x0000f100ff187b82 */ /* 0x000e220000000800 */
[----:B------:R-:W1:Y:S01]  /*05c0*/  LDCU.128 UR8, c[0x0][0x3b0] ;  /* 0x00007600ff0877ac */ /* 0x000e620008000c00 */
[----:B------:R-:W-:Y:S01]  /*05d0*/  IMAD R4, R27, R0, RZ ;  /* 0x000000001b047224 */ /* 0x000fe200078e02ff */
[----:B------:R2:W3:Y:S01]  /*05e0*/  I2F.F64 R40, R0 ;  /* 0x0000000000287312 */ /* 0x0004e20000201c00 */
[----:B------:R-:W-:Y:S01]  /*05f0*/  IMAD.MOV.U32 R2, RZ, RZ, 0x20 ;  /* 0x00000020ff027424 */ /* 0x000fe200078e00ff */
[----:B------:R-:W-:Y:S01]  /*0600*/  UMOV UR4, 0x400 ;  /* 0x0000040000047882 */ /* 0x000fe20000000000 */
[----:B------:R-:W-:Y:S01]  /*0610*/  IMAD.MOV.U32 R3, RZ, RZ, 0x0 ;  /* 0x00000000ff037424 */ /* 0x000fe200078e00ff */
[----:B------:R-:W-:Y:S01]  /*0620*/  LOP3.LUT R19, R0, 0x7, RZ, 0xc0, !PT ;  /* 0x0000000700137812 */ /* 0x000fe200078ec0ff */
[----:B------:R-:W4:Y:S01]  /*0630*/  S2UR UR5, SR_CgaCtaId ;  /* 0x00000000000579c3 */ /* 0x000f220000008800 */
[----:B------:R-:W-:Y:S01]  /*0640*/  IMAD.SHL.U32 R5, R4, 0x2, RZ ;  /* 0x0000000204057824 */ /* 0x000fe200078e00ff */
[----:B------:R-:W-:Y:S01]  /*0650*/  LOP3.LUT R18, R0, 0x3, RZ, 0xc0, !PT ;  /* 0x0000000300127812 */ /* 0x000fe200078ec0ff */
[----:B------:R-:W-:Y:S01]  /*0660*/  IMAD R23, R10, R27, RZ ;  /* 0x0000001b0a177224 */ /* 0x000fe200078e02ff */
[----:B------:R-:W-:Y:S01]  /*0670*/  LOP3.LUT R17, R0, 0x7ffffff8, RZ, 0xc0, !PT ;  /* 0x7ffffff800117812 */ /* 0x000fe200078ec0ff */
[----:B------:R-:W-:Y:S01]  /*0680*/  IMAD.WIDE R2, R5, 0x8, R2 ;  /* 0x0000000805027825 */ /* 0x000fe200078e0202 */
[----:B------:R-:W-:-:S02]  /*0690*/  CS2R R42, SRZ ;  /* 0x00000000002a7805 */ /* 0x000fc4000001ff00 */
[----:B------:R-:W-:Y:S01]  /*06a0*/  CS2R R44, SRZ ;  /* 0x00000000002c7805 */ /* 0x000fe2000001ff00 */
[----:B------:R-:W5:Y:S01]  /*06b0*/  LDC.64 R32, c[0x0][0x3b0] ;  /* 0x0000ec00ff207b82 */ /* 0x000f620000000a00 */
[----:B------:R-:W-:Y:S01]  /*06c0*/  VIADD R21, R0, 0xffffffff ;  /* 0xffffffff00157836 */ /* 0x000fe20000000000 */
[C---:B-1----:R-:W-:Y:S01]  /*06d0*/  IADD3 R22, P0, PT, R2.reuse, UR10, RZ ;  /* 0x0000000a02167c10 */ /* 0x042fe2000ff1e0ff */
[----:B------:R-:W-:Y:S01]  /*06e0*/  IMAD.MOV.U32 R16, RZ, RZ, RZ ;  /* 0x000000ffff107224 */ /* 0x000fe200078e00ff */
[----:B------:R-:W-:Y:S02]  /*06f0*/  IADD3 R30, P1, PT, R2, UR8, RZ ;  /* 0x00000008021e7c10 */ /* 0x000fe4000ff3e0ff */
[----:B------:R-:W-:Y:S02]  /*0700*/  IADD3.X R20, PT, PT, R3, UR11, RZ, P0, !PT ;  /* 0x0000000b03147c10 */ /* 0x000fe400087fe4ff */
[----:B------:R-:W1:Y:S01]  /*0710*/  LDC.64 R34, c[0x0][0x3b8] ;  /* 0x0000ee00ff227b82 */ /* 0x000e620000000a00 */
[----:B0-----:R-:W-:-:S02]  /*0720*/  SHF.L.U32 R24, R24, 0x1, RZ ;  /* 0x0000000118187819 */ /* 0x001fc400000006ff */
[----:B------:R-:W-:Y:S02]  /*0730*/  IADD3.X R31, PT, PT, R3, UR9, RZ, P1, !PT ;  /* 0x00000009031f7c10 */ /* 0x000fe40008ffe4ff */
[-C--:B------:R-:W-:Y:S01]  /*0740*/  VIMNMX R2, PT, PT, RZ, R24.reuse, !PT ;  /* 0x00000018ff027248 */ /* 0x080fe20007fe0100 */
[----:B------:R-:W-:Y:S02]  /*0750*/  IMAD R7, R27, R24, R27 ;  /* 0x000000181b077224 */ /* 0x000fe400078e021b */
[----:B------:R-:W0:Y:S01]  /*0760*/  LDC.64 R36, c[0x0][0x390] ;  /* 0x0000e400ff247b82 */ /* 0x000e220000000a00 */
[----:B----4-:R-:W-:Y:S01]  /*0770*/  ULEA UR4, UR5, UR4, 0x18 ;  /* 0x0000000405047291 */ /* 0x010fe2000f8ec0ff */
[----:B------:R-:W-:-:S04]  /*0780*/  LOP3.LUT R2, R2, 0x1, RZ, 0xfc, !PT ;  /* 0x0000000102027812 */ /* 0x000fc800078efcff */
[----:B------:R-:W-:Y:S02]  /*0790*/  LOP3.LUT R14, R2, 0x7ffffff0, RZ, 0xc0, !PT ;  /* 0x7ffffff0020e7812 */ /* 0x000fe400078ec0ff */
[----:B------:R-:W4:Y:S01]  /*07a0*/  LDC.64 R38, c[0x0][0x398] ;  /* 0x0000e600ff267b82 */ /* 0x000f220000000a00 */
[C---:B-----5:R-:W-:Y:S01]  /*07b0*/  IMAD.WIDE R32, R5.reuse, 0x8, R32 ;  /* 0x0000000805207825 */ /* 0x060fe200078e0220 */
[----:B------:R-:W-:Y:S02]  /*07c0*/  LEA R15, R0, UR4, 0x3 ;  /* 0x00000004000f7c11 */ /* 0x000fe4000f8e18ff */
[----:B------:R-:W-:Y:S01]  /*07d0*/  LOP3.LUT R13, R2, 0x3, RZ, 0xc0, !PT ;  /* 0x00000003020d7812 */ /* 0x000fe200078ec0ff */
[----:B-1----:R-:W-:-:S04]  /*07e0*/  IMAD.WIDE R34, R5, 0x8, R34 ;  /* 0x0000000805227825 */ /* 0x002fc800078e0222 */
[----:B0-----:R-:W-:-:S04]  /*07f0*/  IMAD.WIDE R36, R7, 0x8, R36 ;  /* 0x0000000807247825 */ /* 0x001fc800078e0224 */
[----:B--234-:R-:W-:-:S07]  /*0800*/  IMAD.WIDE R38, R7, 0x8, R38 ;  /* 0x0000000807267825 */ /* 0x01cfce00078e0226 */
.L_x_87:
[----:B0-----:R-:W0:Y:S01]  /*0810*/  LDC.64 R2, c[0x0][0x388] ;  /* 0x0000e200ff027b82 */ /* 0x001e220000000a00 */
[----:B------:R-:W-:-:S07]  /*0820*/  IMAD.IADD R12, R23, 0x1, R16 ;  /* 0x00000001170c7824 */ /* 0x000fce00078e0210 */
[----:B-1----:R-:W1:Y:S01]  /*0830*/  LDC R47, c[0x0][0x3c0] ;  /* 0x0000f000ff2f7b82 */ /* 0x002e620000000800 */
[----:B0-----:R-:W-:-:S05]  /*0840*/  IMAD.WIDE R2, R12, 0x8, R2 ;  /* 0x000000080c027825 */ /* 0x001fca00078e0202 */
[----:B------:R0:W2:Y:S01]  /*0850*/  LDG.E.64 R6, desc[UR6][R2.64] ;  /* 0x0000000602067981 */ /* 0x0000a2000c1e1b00 */
[----:B------:R-:W-:Y:S01]  /*0860*/  ISETP.GE.AND P2, PT, R16, RZ, PT ;  /* 0x000000ff1000720c */ /* 0x000fe20003f46270 */
[----:B------:R-:W-:Y:S01]  /*0870*/  BSSY B0, `(.L_x_5) ;  /* 0x000042d000007945 */ /* 0x000fe20003800000 */
[----:B-1----:R-:W-:-:S04]  /*0880*/  IABS R9, R47 ;  /* 0x0000002f00097213 */ /* 0x002fc80000000000 */
[----:B------:R-:W1:Y:S01]  /*0890*/  I2F.RP R0, R9 ;  /* 0x0000000900007306 */ /* 0x000e620000209400 */
[----:B0-----:R-:W-:-:S07]  /*08a0*/  IABS R2, R16 ;  /* 0x0000001000027213 */ /* 0x001fce0000000000 */
[----:B-1----:R-:W0:Y:S02]  /*08b0*/  MUFU.RCP R0, R0 ;  /* 0x0000000000007308 */ /* 0x002e240000001000 */
[----:B0-----:R-:W-:-:S06]  /*08c0*/  VIADD R4, R0, 0xffffffe ;  /* 0x0ffffffe00047836 */ /* 0x001fcc0000000000 */
[----:B------:R0:W1:Y:S02]  /*08d0*/  F2I.FTZ.U32.TRUNC.NTZ R5, R4 ;  /* 0x0000000400057305 */ /* 0x000064000021f000 */
[----:B0-----:R-:W-:Y:S01]  /*08e0*/  IMAD.MOV.U32 R4, RZ, RZ, RZ ;  /* 0x000000ffff047224 */ /* 0x001fe200078e00ff */
[----:B-1----:R-:W-:-:S05]  /*08f0*/  IADD3 R8, PT, PT, RZ, -R5, RZ ;  /* 0x80000005ff087210 */ /* 0x002fca0007ffe0ff */
[----:B------:R-:W-:-:S04]  /*0900*/  IMAD R11, R8, R9, RZ ;  /* 0x00000009080b7224 */ /* 0x000fc800078e02ff */
[----:B------:R-:W-:-:S06]  /*0910*/  IMAD.HI.U32 R5, R5, R11, R4 ;  /* 0x0000000b05057227 */ /* 0x000fcc00078e0004 */
[----:B------:R-:W-:-:S04]  /*0920*/  IMAD.HI.U32 R5, R5, R2, RZ ;  /* 0x0000000205057227 */ /* 0x000fc800078e00ff */
[----:B------:R-:W-:-:S04]  /*0930*/  IMAD.MOV R5, RZ, RZ, -R5 ;  /* 0x000000ffff057224 */ /* 0x000fc800078e0a05 */
[----:B------:R-:W-:-:S05]  /*0940*/  IMAD R0, R9, R5, R2 ;  /* 0x0000000509007224 */ /* 0x000fca00078e0202 */
[----:B------:R-:W-:-:S13]  /*0950*/  ISETP.GT.U32.AND P0, PT, R9, R0, PT ;  /* 0x000000000900720c */ /* 0x000fda0003f04070 */
[----:B------:R-:W-:Y:S01]  /*0960*/  @!P0 IMAD.IADD R0, R0, 0x1, -R9 ;  /* 0x0000000100008824 */ /* 0x000fe200078e0a09 */
[----:B------:R-:W-:-:S04]  /*0970*/  ISETP.NE.AND P0, PT, R47, RZ, PT ;  /* 0x000000ff2f00720c */ /* 0x000fc80003f05270 */
[----:B------:R-:W-:-:S13]  /*0980*/  ISETP.GT.U32.AND P1, PT, R9, R0, PT ;  /* 0x000000000900720c */ /* 0x000fda0003f24070 */
[----:B------:R-:W-:-:S05]  /*0990*/  @!P1 IMAD.IADD R0, R0, 0x1, -R9 ;  /* 0x0000000100009824 */ /* 0x000fca00078e0a09 */
[----:B------:R-:W-:Y:S02]  /*09a0*/  @!P2 IADD3 R0, PT, PT, -R0, RZ, RZ ;  /* 0x000000ff0000a210 */ /* 0x000fe40007ffe1ff */
[----:B------:R-:W-:Y:S02]  /*09b0*/  @!P0 LOP3.LUT R0, RZ, R47, RZ, 0x33, !PT ;  /* 0x0000002fff008212 */ /* 0x000fe400078e33ff */
[----:B------:R-:W-:-:S03]  /*09c0*/  ISETP.GE.AND P0, PT, R16, R21, PT ;  /* 0x000000151000720c */ /* 0x000fc60003f06270 */
[----:B------:R-:W-:-:S04]  /*09d0*/  IMAD.WIDE.U32 R2, R0, 0x8, R32 ;  /* 0x0000000800027825 */ /* 0x000fc800078e0020 */
[----:B------:R-:W-:Y:S01]  /*09e0*/  IMAD.WIDE R4, R47, 0x8, R2 ;  /* 0x000000082f047825 */ /* 0x000fe200078e0202 */
[----:B--2---:R0:W-:Y:S01]  /*09f0*/  STG.E.64 desc[UR6][R2.64], R6 ;  /* 0x0000000602007986 */ /* 0x0041e2000c101b06 */
[C---:B------:R-:W-:Y:S02]  /*0a00*/  DADD R44, R6.reuse, R44 ;  /* 0x00000000062c7229 */ /* 0x040fe4000000002c */
[----:B------:R-:W-:Y:S01]  /*0a10*/  DFMA R42, R6, R6, R42 ;  /* 0x00000006062a722b */ /* 0x000fe2000000002a */
[----:B------:R0:W-:Y:S01]  /*0a20*/  STG.E.64 desc[UR6][R4.64], R6 ;  /* 0x0000000604007986 */ /* 0x0001e2000c101b06 */
[----:B------:R-:W-:Y:S09]  /*0a30*/  @!P0 BRA `(.L_x_6) ;  /* 0x0000004000408947 */ /* 0x000ff20003800000 */
[----:B0-----:R-:W0:Y:S01]  /*0a40*/  MUFU.RCP64H R3, R41 ;  /* 0x0000002900037308 */ /* 0x001e220000001800 */
[----:B------:R-:W-:Y:S01]  /*0a50*/  IMAD.MOV.U32 R2, RZ, RZ, 0x1 ;  /* 0x00000001ff027424 */ /* 0x000fe200078e00ff */
[----:B------:R-:W-:Y:S01]  /*0a60*/  FSETP.GEU.AND P1, PT, |R45|, 6.5827683646048100446e-37, PT ;  /* 0x036000002d00780b */ /* 0x000fe20003f2e200 */
[----:B------:R-:W-:Y:S04]  /*0a70*/  BSSY.RECONVERGENT B3, `(.L_x_7) ;  /* 0x0000014000037945 */ /* 0x000fe80003800200 */
[----:B0-----:R-:W-:-:S08]  /*0a80*/  DFMA R4, -R40, R2, 1 ;  /* 0x3ff000002804742b */ /* 0x001fd00000000102 */
[----:B------:R-:W-:-:S08]  /*0a90*/  DFMA R4, R4, R4, R4 ;  /* 0x000000040404722b */ /* 0x000fd00000000004 */
[----:B------:R-:W-:-:S08]  /*0aa0*/  DFMA R4, R2, R4, R2 ;  /* 0x000000040204722b */ /* 0x000fd00000000002 */
[----:B------:R-:W-:-:S08]  /*0ab0*/  DFMA R2, -R40, R4, 1 ;  /* 0x3ff000002802742b */ /* 0x000fd00000000104 */
[----:B------:R-:W-:-:S08]  /*0ac0*/  DFMA R2, R4, R2, R4 ;  /* 0x000000020402722b */ /* 0x000fd00000000004 */
[----:B------:R-:W-:-:S08]  /*0ad0*/  DMUL R4, R44, R2 ;  /* 0x000000022c047228 */ /* 0x000fd00000000000 */
[----:B------:R-:W-:-:S08]  /*0ae0*/  DFMA R6, -R40, R4, R44 ;  /* 0x000000042806722b */ /* 0x000fd0000000012c */
[----:B------:R-:W-:-:S10]  /*0af0*/  DFMA R2, R2, R6, R4 ;  /* 0x000000060202722b */ /* 0x000fd40000000004 */
[----:B------:R-:W-:-:S05]  /*0b00*/  FFMA R0, RZ, R41, R3 ;  /* 0x00000029ff007223 */ /* 0x000fca0000000003 */
[----:B------:R-:W-:-:S13]  /*0b10*/  FSETP.GT.AND P0, PT, |R0|, 1.469367938527859385e-39, PT ;  /* 0x001000000000780b */ /* 0x000fda0003f04200 */
[----:B------:R-:W-:Y:S05]  /*0b20*/  @P0 BRA P1, `(.L_x_8) ;  /* 0x0000000000200947 */ /* 0x000fea0000800000 */
[----:B------:R-:W-:Y:S01]  /*0b30*/  IMAD.MOV.U32 R66, RZ, RZ, R44 ;  /* 0x000000ffff427224 */ /* 0x000fe200078e002c */
[----:B------:R-:W-:Y:S01]  /*0b40*/  MOV R65, R41 ;  /* 0x0000002900417202 */ /* 0x000fe20000000f00 */
[----:B------:R-:W-:Y:S01]  /*0b50*/  IMAD.MOV.U32 R67, RZ, RZ, R45 ;  /* 0x000000ffff437224 */ /* 0x000fe200078e002d */
[----:B------:R-:W-:Y:S01]  /*0b60*/  MOV R26, 0xb90 ;  /* 0x00000b90001a7802 */ /* 0x000fe20000000f00 */
[----:B------:R-:W-:-:S07]  /*0b70*/  IMAD.MOV.U32 R64, RZ, RZ, R40 ;  /* 0x000000ffff407224 */ /* 0x000fce00078e0028 */
[----:B------:R-:W-:Y:S05]  /*0b80*/  CALL.REL.NOINC `($__internal_0_$__cuda_sm20_div_rn_f64_full) ;  /* 0x00000040001c7944 */ /* 0x000fea0003c00000 */
[----:B------:R-:W-:Y:S02]  /*0b90*/  IMAD.MOV.U32 R2, RZ, RZ, R70 ;  /* 0x000000ffff027224 */ /* 0x000fe400078e0046 */
[----:B------:R-:W-:-:S07]  /*0ba0*/  IMAD.MOV.U32 R3, RZ, RZ, R71 ;  /* 0x000000ffff037224 */ /* 0x000fce00078e0047 */
.L_x_8:
[----:B------:R-:W-:Y:S05]  /*0bb0*/  BSYNC.RECONVERGENT B3 ;  /* 0x0000000000037941 */ /* 0x000fea0003800200 */
.L_x_7:
[----:B------:R-:W0:Y:S01]  /*0bc0*/  MUFU.RCP64H R5, R41 ;  /* 0x0000002900057308 */ /* 0x000e220000001800 */
        /* <DEDUP_REMOVED lines=22> */
.L_x_10:
[----:B------:R-:W-:Y:S05]  /*0d30*/  BSYNC.RECONVERGENT B3 ;  /* 0x0000000000037941 */ /* 0x000fea0003800200 */
.L_x_9:
[----:B------:R-:W-:Y:S01]  /*0d40*/  DFMA R10, -R2, R2, R4 ;  /* 0x00000002020a722b */ /* 0x000fe20000000104 */
[----:B------:R-:W-:Y:S01]  /*0d50*/  IMAD.MOV.U32 R8, RZ, RZ, 0x0 ;  /* 0x00000000ff087424 */ /* 0x000fe200078e00ff */
[----:B------:R-:W-:Y:S01]  /*0d60*/  BSSY.RECONVERGENT B2, `(.L_x_11) ;  /* 0x0000012000027945 */ /* 0x000fe20003800200 */
[----:B------:R-:W-:-:S03]  /*0d70*/  IMAD.MOV.U32 R9, RZ, RZ, 0x3fd80000 ;  /* 0x3fd80000ff097424 */ /* 0x000fc600078e00ff */
[----:B------:R-:W0:Y:S04]  /*0d80*/  MUFU.RSQ64H R5, R11 ;  /* 0x0000000b00057308 */ /* 0x000e280000001c00 */
[----:B------:R-:W-:-:S04]  /*0d90*/  IADD3 R4, PT, PT, R11, -0x3500000, RZ ;  /* 0xfcb000000b047810 */ /* 0x000fc80007ffe0ff */
[----:B------:R-:W-:Y:S02]  /*0da0*/  ISETP.GE.U32.AND P0, PT, R4, 0x7ca00000, PT ;  /* 0x7ca000000400780c */ /* 0x000fe40003f06070 */
[----:B0-----:R-:W-:-:S08]  /*0db0*/  DMUL R6, R4, R4 ;  /* 0x0000000404067228 */ /* 0x001fd00000000000 */
[----:B------:R-:W-:-:S08]  /*0dc0*/  DFMA R6, R10, -R6, 1 ;  /* 0x3ff000000a06742b */ /* 0x000fd00000000806 */
[----:B------:R-:W-:Y:S02]  /*0dd0*/  DFMA R8, R6, R8, 0.5 ;  /* 0x3fe000000608742b */ /* 0x000fe40000000008 */
[----:B------:R-:W-:-:S08]  /*0de0*/  DMUL R6, R4, R6 ;  /* 0x0000000604067228 */ /* 0x000fd00000000000 */
[----:B------:R-:W-:-:S08]  /*0df0*/  DFMA R8, R8, R6, R4 ;  /* 0x000000060808722b */ /* 0x000fd00000000004 */
[----:B------:R-:W-:Y:S02]  /*0e00*/  DMUL R48, R10, R8 ;  /* 0x000000080a307228 */ /* 0x000fe40000000000 */
[----:B------:R-:W-:Y:S02]  /*0e10*/  VIADD R7, R9, 0xfff00000 ;  /* 0xfff0000009077836 */ /* 0x000fe40000000000 */
[----:B------:R-:W-:-:S04]  /*0e20*/  IMAD.MOV.U32 R6, RZ, RZ, R8 ;  /* 0x000000ffff067224 */ /* 0x000fc800078e0008 */
[----:B------:R-:W-:-:S08]  /*0e30*/  DFMA R50, R48, -R48, R10 ;  /* 0x800000303032722b */ /* 0x000fd0000000000a */
[----:B------:R-:W-:Y:S01]  /*0e40*/  DFMA R46, R50, R6, R48 ;  /* 0x00000006322e722b */ /* 0x000fe20000000030 */
[----:B------:R-:W-:Y:S10]  /*0e50*/  @!P0 BRA `(.L_x_12) ;  /* 0x0000000000088947 */ /* 0x000ff40003800000 */
[----:B------:R-:W-:-:S07]  /*0e60*/  MOV R0, 0xe80 ;  /* 0x00000e8000007802 */ /* 0x000fce0000000f00 */
[----:B------:R-:W-:Y:S05]  /*0e70*/  CALL.REL.NOINC `($__internal_1_$__cuda_sm20_dsqrt_rn_f64_mediumpath_v1) ;  /* 0x0000004000cc7944 */ /* 0x000fea0003c00000 */
.L_x_12:
[----:B------:R-:W-:Y:S05]  /*0e80*/  BSYNC.RECONVERGENT B2 ;  /* 0x0000000000027941 */ /* 0x000fea0003800200 */
.L_x_11:
[----:B------:R-:W0:Y:S01]  /*0e90*/  LDC R11, c[0x0][0x3c0] ;  /* 0x0000f000ff0b7b82 */ /* 0x000e220000000800 */
[----:B------:R-:W-:-:S05]  /*0ea0*/  VIADD R0, R16, 0x1 ;  /* 0x0000000110007836 */ /* 0x000fca0000000000 */
[----:B------:R-:W-:Y:S02]  /*0eb0*/  IABS R10, R0 ;  /* 0x00000000000a7213 */ /* 0x000fe40000000000 */
[----:B------:R-:W-:Y:S02]  /*0ec0*/  ISETP.GE.AND P1, PT, R0, RZ, PT ;  /* 0x000000ff0000720c */ /* 0x000fe40003f26270 */
[----:B0-----:R-:W-:Y:S02]  /*0ed0*/  IABS R7, R11 ;  /* 0x0000000b00077213 */ /* 0x001fe40000000000 */
[----:B------:R-:W-:Y:S02]  /*0ee0*/  ISETP.NE.AND P2, PT, R11, RZ, PT ;  /* 0x000000ff0b00720c */ /* 0x000fe40003f45270 */
[----:B------:R-:W0:Y:S08]  /*0ef0*/  I2F.RP R6, R7 ;  /* 0x0000000700067306 */ /* 0x000e300000209400 */
[----:B0-----:R-:W0:Y:S02]  /*0f00*/  MUFU.RCP R6, R6 ;  /* 0x0000000600067308 */ /* 0x001e240000001000 */
[----:B0-----:R-:W-:-:S06]  /*0f10*/  IADD3 R8, PT, PT, R6, 0xffffffe, RZ ;  /* 0x0ffffffe06087810 */ /* 0x001fcc0007ffe0ff */
[----:B------:R-:W0:Y:S02]  /*0f20*/  F2I.FTZ.U32.TRUNC.NTZ R5, R8 ;  /* 0x0000000800057305 */ /* 0x000e24000021f000 */
[----:B0-----:R-:W-:-:S04]  /*0f30*/  IMAD.MOV R4, RZ, RZ, -R5 ;  /* 0x000000ffff047224 */ /* 0x001fc800078e0a05 */
[----:B------:R-:W-:Y:S02]  /*0f40*/  IMAD R9, R4, R7, RZ ;  /* 0x0000000704097224 */ /* 0x000fe400078e02ff */
[----:B------:R-:W-:-:S04]  /*0f50*/  IMAD.MOV.U32 R4, RZ, RZ, RZ ;  /* 0x000000ffff047224 */ /* 0x000fc800078e00ff */
[----:B------:R-:W-:-:S04]  /*0f60*/  IMAD.HI.U32 R4, R5, R9, R4 ;  /* 0x0000000905047227 */ /* 0x000fc800078e0004 */
[----:B------:R-:W-:-:S04]  /*0f70*/  IMAD.MOV.U32 R5, RZ, RZ, R10 ;  /* 0x000000ffff057224 */ /* 0x000fc800078e000a */
[----:B------:R-:W-:-:S05]  /*0f80*/  IMAD.HI.U32 R4, R4, R5, RZ ;  /* 0x0000000504047227 */ /* 0x000fca00078e00ff */
[----:B------:R-:W-:-:S05]  /*0f90*/  IADD3 R4, PT, PT, -R4, RZ, RZ ;  /* 0x000000ff04047210 */ /* 0x000fca0007ffe1ff */
[----:B------:R-:W-:-:S05]  /*0fa0*/  IMAD R4, R7, R4, R5 ;  /* 0x0000000407047224 */ /* 0x000fca00078e0205 */
[----:B------:R-:W-:-:S13]  /*0fb0*/  ISETP.GT.U32.AND P0, PT, R7, R4, PT ;  /* 0x000000040700720c */ /* 0x000fda0003f04070 */
[----:B------:R-:W-:-:S05]  /*0fc0*/  @!P0 IMAD.IADD R4, R4, 0x1, -R7 ;  /* 0x0000000104048824 */ /* 0x000fca00078e0a07 */
[----:B------:R-:W-:-:S13]  /*0fd0*/  ISETP.GT.U32.AND P0, PT, R7, R4, PT ;  /* 0x000000040700720c */ /* 0x000fda0003f04070 */
[----:B------:R-:W-:-:S04]  /*0fe0*/  @!P0 IMAD.IADD R4, R4, 0x1, -R7 ;  /* 0x0000000104048824 */ /* 0x000fc800078e0a07 */
[----:B------:R-:W-:-:S04]  /*0ff0*/  IMAD.MOV.U32 R0, RZ, RZ, R4 ;  /* 0x000000ffff007224 */ /* 0x000fc800078e0004 */
[----:B------:R-:W-:Y:S01]  /*1000*/  @!P1 IMAD.MOV R0, RZ, RZ, -R0 ;  /* 0x000000ffff009224 */ /* 0x000fe200078e0a00 */
[----:B------:R-:W-:-:S05]  /*1010*/  @!P2 LOP3.LUT R0, RZ, R11, RZ, 0x33, !PT ;  /* 0x0000000bff00a212 */ /* 0x000fca00078e33ff */
[----:B------:R-:W-:-:S05]  /*1020*/  IMAD.WIDE.U32 R48, R0, 0x8, R32 ;  /* 0x0000000800307825 */ /* 0x000fca00078e0020 */
[----:B------:R-:W2:Y:S01]  /*1030*/  LDG.E.64 R4, desc[UR6][R48.64] ;  /* 0x0000000630047981 */ /* 0x000ea2000c1e1b00 */
[----:B------:R-:W0:Y:S01]  /*1040*/  MUFU.RCP64H R7, R47 ;  /* 0x0000002f00077308 */ /* 0x000e220000001800 */
[----:B------:R-:W-:Y:S01]  /*1050*/  MOV R6, 0x1 ;  /* 0x0000000100067802 */ /* 0x000fe20000000f00 */
[----:B------:R-:W-:Y:S05]  /*1060*/  BSSY.RECONVERGENT B3, `(.L_x_13) ;  /* 0x0000014000037945 */ /* 0x000fea0003800200 */
[----:B0-----:R-:W-:-:S08]  /*1070*/  DFMA R8, R6, -R46, 1 ;  /* 0x3ff000000608742b */ /* 0x001fd0000000082e */
[----:B------:R-:W-:-:S08]  /*1080*/  DFMA R8, R8, R8, R8 ;  /* 0x000000080808722b */ /* 0x000fd00000000008 */
[----:B------:R-:W-:-:S08]  /*1090*/  DFMA R8, R6, R8, R6 ;  /* 0x000000080608722b */ /* 0x000fd00000000006 */
[----:B------:R-:W-:-:S08]  /*10a0*/  DFMA R6, R8, -R46, 1 ;  /* 0x3ff000000806742b */ /* 0x000fd0000000082e */
[----:B------:R-:W-:Y:S02]  /*10b0*/  DFMA R6, R8, R6, R8 ;  /* 0x000000060806722b */ /* 0x000fe40000000008 */
[----:B--2---:R-:W-:-:S08]  /*10c0*/  DADD R66, R4, -R2 ;  /* 0x0000000004427229 */ /* 0x004fd00000000802 */
[----:B------:R-:W-:Y:S02]  /*10d0*/  DMUL R4, R66, R6 ;  /* 0x0000000642047228 */ /* 0x000fe40000000000 */
[----:B------:R-:W-:-:S06]  /*10e0*/  FSETP.GEU.AND P1, PT, |R67|, 6.5827683646048100446e-37, PT ;  /* 0x036000004300780b */ /* 0x000fcc0003f2e200 */
[----:B------:R-:W-:-:S08]  /*10f0*/  DFMA R8, R4, -R46, R66 ;  /* 0x8000002e0408722b */ /* 0x000fd00000000042 */
[----:B------:R-:W-:-:S10]  /*1100*/  DFMA R4, R6, R8, R4 ;  /* 0x000000080604722b */ /* 0x000fd40000000004 */
[----:B------:R-:W-:-:S05]  /*1110*/  FFMA R6, RZ, R47, R5 ;  /* 0x0000002fff067223 */ /* 0x000fca0000000005 */
[----:B------:R-:W-:-:S13]  /*1120*/  FSETP.GT.AND P0, PT, |R6|, 1.469367938527859385e-39, PT ;  /* 0x001000000600780b */ /* 0x000fda0003f04200 */
[----:B------:R-:W-:Y:S05]  /*1130*/  @P0 BRA P1, `(.L_x_14) ;  /* 0x0000000000180947 */ /* 0x000fea0000800000 */
[----:B------:R-:W-:Y:S01]  /*1140*/  IMAD.MOV.U32 R64, RZ, RZ, R46 ;  /* 0x000000ffff407224 */ /* 0x000fe200078e002e */
[----:B------:R-:W-:Y:S01]  /*1150*/  MOV R26, 0x1180 ;  /* 0x00001180001a7802 */ /* 0x000fe20000000f00 */
[----:B------:R-:W-:-:S07]  /*1160*/  IMAD.MOV.U32 R65, RZ, RZ, R47 ;  /* 0x000000ffff417224 */ /* 0x000fce00078e002f */
[----:B------:R-:W-:Y:S05]  /*1170*/  CALL.REL.NOINC `($__internal_0_$__cuda_sm20_div_rn_f64_full) ;  /* 0x0000003800a07944 */ /* 0x000fea0003c00000 */
[----:B------:R-:W-:Y:S02]  /*1180*/  IMAD.MOV.U32 R4, RZ, RZ, R70 ;  /* 0x000000ffff047224 */ /* 0x000fe400078e0046 */
[----:B------:R-:W-:-:S07]  /*1190*/  IMAD.MOV.U32 R5, RZ, RZ, R71 ;  /* 0x000000ffff057224 */ /* 0x000fce00078e0047 */
.L_x_14:
[----:B------:R-:W-:Y:S05]  /*11a0*/  BSYNC.RECONVERGENT B3 ;  /* 0x0000000000037941 */ /* 0x000fea0003800200 */
.L_x_13:
[----:B------:R-:W-:-:S06]  /*11b0*/  IMAD.WIDE R6, R21, 0x8, R48 ;  /* 0x0000000815067825 */ /* 0x000fcc00078e0230 */
        /* <DEDUP_REMOVED lines=23> */
.L_x_16:
[----:B------:R-:W-:Y:S05]  /*1330*/  BSYNC.RECONVERGENT B3 ;  /* 0x0000000000037941 */ /* 0x000fea0003800200 */
.L_x_15:
[----:B------:R-:W0:Y:S01]  /*1340*/  S2UR UR5, SR_CgaCtaId ;  /* 0x00000000000579c3 */ /* 0x000e220000008800 */
[----:B------:R-:W-:Y:S01]  /*1350*/  UMOV UR4, 0x400 ;  /* 0x0000040000047882 */ /* 0x000fe20000000000 */
[----:B------:R-:W1:Y:S01]  /*1360*/  LDS.64 R50, [R15+-0x8] ;  /* 0xfffff8000f327984 */ /* 0x000e620000000a00 */
[----:B------:R-:W-:Y:S01]  /*1370*/  BSSY.RECONVERGENT B3, `(.L_x_17) ;  /* 0x00000cb000037945 */ /* 0x000fe20003800200 */
[----:B0-----:R-:W-:-:S09]  /*1380*/  ULEA UR4, UR5, UR4, 0x18 ;  /* 0x0000000405047291 */ /* 0x001fd2000f8ec0ff */
[----:B------:R-:W0:Y:S01]  /*1390*/  LDS.64 R52, [UR4] ;  /* 0x00000004ff347984 */ /* 0x000e220008000a00 */
[----:B-1----:R-:W-:-:S08]  /*13a0*/  DADD R8, -R50, R6 ;  /* 0x0000000032087229 */ /* 0x002fd00000000106 */
[----:B------:R-:W-:Y:S02]  /*13b0*/  DMUL R8, R8, R8 ;  /* 0x0000000808087228 */ /* 0x000fe40000000000 */
[----:B0-----:R-:W-:-:S08]  /*13c0*/  DADD R54, -R52, R4 ;  /* 0x0000000034367229 */ /* 0x001fd00000000104 */
[----:B------:R-:W-:-:S08]  /*13d0*/  DFMA R54, R54, R54, R8 ;  /* 0x000000363636722b */ /* 0x000fd00000000008 */
[----:B------:R-:W-:-:S14]  /*13e0*/  DSETP.GE.AND P0, PT, R54, R28, PT ;  /* 0x0000001c3600722a */ /* 0x000fdc0003f06000 */
[----:B------:R-:W-:Y:S05]  /*13f0*/  @P0 BRA `(.L_x_18) ;  /* 0x0000000c00080947 */ /* 0x000fea0003800000 */
        /* <DEDUP_REMOVED lines=23> */
.L_x_20:
[----:B------:R-:W-:Y:S05]  /*1570*/  BSYNC.RECONVERGENT B4 ;  /* 0x0000000000047941 */ /* 0x000fea0003800200 */
.L_x_19:
[----:B------:R-:W0:Y:S01]  /*1580*/  S2UR UR5, SR_CgaCtaId ;  /* 0x00000000000579c3 */ /* 0x000e220000008800 */
[----:B------:R-:W-:Y:S01]  /*1590*/  UMOV UR4, 0x400 ;  /* 0x0000040000047882 */ /* 0x000fe20000000000 */
[----:B------:R-:W-:-:S08]  /*15a0*/  DADD R10, -R52, R8 ;  /* 0x00000000340a7229 */ /* 0x000fd00000000108 */
[----:B------:R-:W-:Y:S01]  /*15b0*/  DMUL R10, R10, R10 ;  /* 0x0000000a0a0a7228 */ /* 0x000fe20000000000 */
[----:B0-----:R-:W-:-:S09]  /*15c0*/  ULEA UR4, UR5, UR4, 0x18 ;  /* 0x0000000405047291 */ /* 0x001fd2000f8ec0ff */
[----:B------:R-:W0:Y:S02]  /*15d0*/  LDS.64 R56, [UR4+0x8] ;  /* 0x00000804ff387984 */ /* 0x000e240008000a00 */
[C---:B0-----:R-:W-:Y:S02]  /*15e0*/  DADD R58, -R56.reuse, R4 ;  /* 0x00000000383a7229 */ /* 0x041fe40000000104 */
[----:B------:R-:W-:-:S06]  /*15f0*/  DADD R60, -R56, R8 ;  /* 0x00000000383c7229 */ /* 0x000fcc0000000108 */
[----:B------:R-:W-:Y:S02]  /*1600*/  DMUL R58, R58, R58 ;  /* 0x0000003a3a3a7228 */ /* 0x000fe40000000000 */
[----:B------:R-:W-:-:S06]  /*1610*/  DMUL R60, R60, R60 ;  /* 0x0000003c3c3c7228 */ /* 0x000fcc0000000000 */
[----:B------:R-:W-:-:S06]  /*1620*/  DSETP.GEU.AND P0, PT, R10, R58, PT ;  /* 0x0000003a0a00722a */ /* 0x000fcc0003f0e000 */
[----:B------:R-:W-:Y:S02]  /*1630*/  FSEL R10, R10, R58, !P0 ;  /* 0x0000003a0a0a7208 */ /* 0x000fe40004000000 */
[----:B------:R-:W-:-:S06]  /*1640*/  FSEL R11, R11, R59, !P0 ;  /* 0x0000003b0b0b7208 */ /* 0x000fcc0004000000 */
[----:B------:R-:W-:-:S06]  /*1650*/  DSETP.GEU.AND P0, PT, R10, R60, PT ;  /* 0x0000003c0a00722a */ /* 0x000fcc0003f0e000 */
[----:B------:R-:W-:Y:S02]  /*1660*/  FSEL R10, R10, R60, !P0 ;  /* 0x0000003c0a0a7208 */ /* 0x000fe40004000000 */
[----:B------:R-:W-:-:S06]  /*1670*/  FSEL R11, R11, R61, !P0 ;  /* 0x0000003d0b0b7208 */ /* 0x000fcc0004000000 */
[----:B------:R-:W-:-:S08]  /*1680*/  DADD R54, R54, R10 ;  /* 0x0000000036367229 */ /* 0x000fd0000000000a */
[----:B------:R-:W-:-:S14]  /*1690*/  DSETP.GE.AND P0, PT, R54, R28, PT ;  /* 0x0000001c3600722a */ /* 0x000fdc0003f06000 */
[----:B------:R-:W-:Y:S05]  /*16a0*/  @P0 BRA `(.L_x_18) ;  /* 0x00000008005c0947 */ /* 0x000fea0003800000 */
[----:B------:R-:W0:Y:S02]  /*16b0*/  LDC R59, c[0x0][0x3c0] ;  /* 0x0000f000ff3b7b82 */ /* 0x000e240000000800 */
[----:B0-----:R-:W-:-:S05]  /*16c0*/  IMAD.WIDE R58, R59, 0x8, R48 ;  /* 0x000000083b3a7825 */ /* 0x001fca00078e0230 */
        /* <DEDUP_REMOVED lines=23> */
.L_x_22:
[----:B------:R-:W-:Y:S05]  /*1840*/  BSYNC.RECONVERGENT B4 ;  /* 0x0000000000047941 */ /* 0x000fea0003800200 */
.L_x_21:
[----:B------:R-:W0:Y:S01]  /*1850*/  LDS.64 R60, [R15+-0x10] ;  /* 0xfffff0000f3c7984 */ /* 0x000e220000000a00 */
[----:B------:R-:W-:-:S08]  /*1860*/  DADD R62, -R50, R10 ;  /* 0x00000000323e7229 */ /* 0x000fd0000000010a */
[----:B------:R-:W-:Y:S02]  /*1870*/  DMUL R62, R62, R62 ;  /* 0x0000003e3e3e7228 */ /* 0x000fe40000000000 */
[----:B0-----:R-:W-:-:S08]  /*1880*/  DADD R64, -R60, R6 ;  /* 0x000000003c407229 */ /* 0x001fd00000000106 */
[----:B------:R-:W-:-:S08]  /*1890*/  DMUL R64, R64, R64 ;  /* 0x0000004040407228 */ /* 0x000fd00000000000 */
[----:B------:R-:W-:Y:S02]  /*18a0*/  DSETP.GEU.AND P0, PT, R62, R64, PT ;  /* 0x000000403e00722a */ /* 0x000fe40003f0e000 */
[----:B------:R-:W-:-:S04]  /*18b0*/  DADD R64, -R60, R10 ;  /* 0x000000003c407229 */ /* 0x000fc8000000010a */
[----:B------:R-:W-:Y:S02]  /*18c0*/  FSEL R62, R10, R6, !P0 ;  /* 0x000000060a3e7208 */ /* 0x000fe40004000000 */
[----:B------:R-:W-:Y:S02]  /*18d0*/  FSEL R63, R11, R7, !P0 ;  /* 0x000000070b3f7208 */ /* 0x000fe40004000000 */
[----:B------:R-:W-:Y:S01]  /*18e0*/  FSEL R66, R50, R60, !P0 ;  /* 0x0000003c32427208 */ /* 0x000fe20004000000 */
[----:B------:R-:W-:Y:S01]  /*18f0*/  DMUL R64, R64, R64 ;  /* 0x0000004040407228 */ /* 0x000fe20000000000 */
[----:B------:R-:W-:-:S06]  /*1900*/  FSEL R67, R51, R61, !P0 ;  /* 0x0000003d33437208 */ /* 0x000fcc0004000000 */
[----:B------:R-:W-:-:S08]  /*1910*/  DADD R62, R62, -R66 ;  /* 0x000000003e3e7229 */ /* 0x000fd00000000842 */
[----:B------:R-:W-:-:S08]  /*1920*/  DMUL R62, R62, R62 ;  /* 0x0000003e3e3e7228 */ /* 0x000fd00000000000 */
[----:B------:R-:W-:-:S06]  /*1930*/  DSETP.GEU.AND P0, PT, R62, R64, PT ;  /* 0x000000403e00722a */ /* 0x000fcc0003f0e000 */
[----:B------:R-:W-:Y:S02]  /*1940*/  FSEL R62, R62, R64, !P0 ;  /* 0x000000403e3e7208 */ /* 0x000fe40004000000 */
[----:B------:R-:W-:-:S06]  /*1950*/  FSEL R63, R63, R65, !P0 ;  /* 0x000000413f3f7208 */ /* 0x000fcc0004000000 */
[----:B------:R-:W-:-:S08]  /*1960*/  DADD R54, R54, R62 ;  /* 0x0000000036367229 */ /* 0x000fd0000000003e */
        /* <DEDUP_REMOVED lines=25> */
.L_x_24:
[----:B------:R-:W-:Y:S05]  /*1b00*/  BSYNC.RECONVERGENT B4 ;  /* 0x0000000000047941 */ /* 0x000fea0003800200 */
.L_x_23:
        /* <DEDUP_REMOVED lines=9> */
[----:B------:R-:W-:-:S08]  /*1ba0*/  DMUL R68, R68, R68 ;  /* 0x0000004444447228 */ /* 0x000fd00000000000 */
[----:B------:R-:W-:-:S06]  /*1bb0*/  DSETP.GEU.AND P0, PT, R66, R68, PT ;  /* 0x000000444200722a */ /* 0x000fcc0003f0e000 */
[----:B------:R-:W-:Y:S02]  /*1bc0*/  FSEL R8, R4, R8, !P0 ;  /* 0x0000000804087208 */ /* 0x000fe40004000000 */
[----:B------:R-:W-:Y:S01]  /*1bd0*/  FSEL R9, R5, R9, !P0 ;  /* 0x0000000905097208 */ /* 0x000fe20004000000 */
[--C-:B------:R-:W-:Y:S02]  /*1be0*/  DADD R4, -R64, R62.reuse ;  /* 0x0000000040047229 */ /* 0x100fe4000000013e */
[----:B------:R-:W-:-:S03]  /*1bf0*/  DADD R62, -R52, R62 ;  /* 0x00000000343e7229 */ /* 0x000fc6000000013e */
[----:B------:R-:W-:-:S03]  /*1c00*/  DADD R64, -R64, R8 ;  /* 0x0000000040407229 */ /* 0x000fc60000000108 */
[----:B------:R-:W-:Y:S02]  /*1c10*/  DMUL R4, R4, R4 ;  /* 0x0000000404047228 */ /* 0x000fe40000000000 */
[----:B------:R-:W-:-:S03]  /*1c20*/  DMUL R62, R62, R62 ;  /* 0x0000003e3e3e7228 */ /* 0x000fc60000000000 */
[----:B------:R-:W-:-:S08]  /*1c30*/  DMUL R64, R64, R64 ;  /* 0x0000004040407228 */ /* 0x000fd00000000000 */
[----:B------:R-:W-:-:S06]  /*1c40*/  DSETP.GEU.AND P0, PT, R64, R4, PT ;  /* 0x000000044000722a */ /* 0x000fcc0003f0e000 */
[----:B------:R-:W-:Y:S02]  /*1c50*/  FSEL R4, R64, R4, !P0 ;  /* 0x0000000440047208 */ /* 0x000fe40004000000 */
[----:B------:R-:W-:-:S06]  /*1c60*/  FSEL R5, R65, R5, !P0 ;  /* 0x0000000541057208 */ /* 0x000fcc0004000000 */
        /* <DEDUP_REMOVED lines=32> */
.L_x_26:
[----:B------:R-:W-:Y:S05]  /*1e70*/  BSYNC.RECONVERGENT B4 ;  /* 0x0000000000047941 */ /* 0x000fea0003800200 */
.L_x_25:
[----:B------:R-:W0:Y:S01]  /*1e80*/  LDS.64 R8, [R15+-0x18] ;  /* 0xffffe8000f087984 */ /* 0x000e220000000a00 */
[----:B------:R-:W-:-:S08]  /*1e90*/  DADD R60, -R60, R4 ;  /* 0x000000003c3c7229 */ /* 0x000fd00000000104 */
[----:B------:R-:W-:Y:S02]  /*1ea0*/  DMUL R60, R60, R60 ;  /* 0x0000003c3c3c7228 */ /* 0x000fe40000000000 */
        /* <DEDUP_REMOVED lines=22> */
[----:B------:R-:W-:-:S11]  /*2010*/  DADD R54, R54, R4 ;  /* 0x0000000036367229 */ /* 0x000fd60000000004 */
.L_x_18:
[----:B------:R-:W-:Y:S05]  /*2020*/  BSYNC.RECONVERGENT B3 ;  /* 0x0000000000037941 */ /* 0x000fea0003800200 */
.L_x_17:
[----:B------:R-:W-:Y:S01]  /*2030*/  DSETP.GEU.AND P0, PT, R54, R28, PT ;  /* 0x0000001c3600722a */ /* 0x000fe20003f0e000 */
[----:B------:R-:W-:-:S13]  /*2040*/  BSSY B4, `(.L_x_27) ;  /* 0x00002ac000047945 */ /* 0x000fda0003800000 */
[----:B------:R-:W-:Y:S05]  /*2050*/  @P0 BRA `(.L_x_28) ;  /* 0x0000002800a80947 */ /* 0x000fea0003800000 */
[----:B------:R-:W0:Y:S02]  /*2060*/  LDCU UR4, c[0x0][0x3c0] ;  /* 0x00007800ff0477ac */ /* 0x000e240008000800 */
[----:B0-----:R-:W-:-:S09]  /*2070*/  UISETP.GE.AND UP0, UPT, UR4, 0x1, UPT ;  /* 0x000000010400788c */ /* 0x001fd2000bf06270 */
[----:B------:R-:W-:Y:S05]  /*2080*/  BRA.U !UP0, `(.L_x_29) ;  /* 0x00000019088c7547 */ /* 0x000fea000b800000 */
[----:B------:R-:W-:Y:S01]  /*2090*/  UISETP.GE.U32.AND UP0, UPT, UR4, 0x8, UPT ;  /* 0x000000080400788c */ /* 0x000fe2000bf06070 */
[----:B------:R-:W-:-:S08]  /*20a0*/  MOV R9, RZ ;  /* 0x000000ff00097202 */ /* 0x000fd00000000f00 */
[----:B------:R-:W-:Y:S05]  /*20b0*/  BRA.U !UP0, `(.L_x_30) ;  /* 0x0000000d08687547 */ /* 0x000fea000b800000 */
[----:B------:R-:W-:Y:S01]  /*20c0*/  IMAD.WIDE.U32 R4, R0, 0x8, R30 ;  /* 0x0000000800047825 */ /* 0x000fe200078e001e */
[----:B------:R-:W-:Y:S01]  /*20d0*/  BSSY.RECONVERGENT B3, `(.L_x_31) ;  /* 0x00000d7000037945 */ /* 0x000fe20003800200 */
[----:B------:R-:W-:Y:S02]  /*20e0*/  MOV R26, R20 ;  /* 0x00000014001a7202 */ /* 0x000fe40000000f00 */
[----:B------:R-:W-:Y:S02]  /*20f0*/  IMAD.MOV R8, RZ, RZ, -R17 ;  /* 0x000000ffff087224 */ /* 0x000fe400078e0a11 */
[----:B------:R-:W-:Y:S02]  /*2100*/  IMAD.MOV.U32 R6, RZ, RZ, R4 ;  /* 0x000000ffff067224 */ /* 0x000fe400078e0004 */
[----:B------:R-:W-:Y:S02]  /*2110*/  IMAD.MOV.U32 R7, RZ, RZ, R5 ;  /* 0x000000ffff077224 */ /* 0x000fe400078e0005 */
[----:B------:R-:W-:-:S07]  /*2120*/  IMAD.MOV.U32 R9, RZ, RZ, R22 ;  /* 0x000000ffff097224 */ /* 0x000fce00078e0016 */
.L_x_48:
[----:B------:R-:W2:Y:S01]  /*2130*/  LDG.E.64 R4, desc[UR6][R6.64+-0x20] ;  /* 0xffffe00606047981 */ /* 0x000ea2000c1e1b00 */
[----:B------:R-:W0:Y:S01]  /*2140*/  MUFU.RCP64H R11, R47 ;  /* 0x0000002f000b7308 */ /* 0x000e220000001800 */
[----:B------:R-:W-:Y:S01]  /*2150*/  IMAD.MOV.U32 R10, RZ, RZ, 0x1 ;  /* 0x00000001ff0a7424 */ /* 0x000fe200078e00ff */
        /* <DEDUP_REMOVED lines=10> */
[----:B------:R-:W-:Y:S01]  /*2200*/  DFMA R10, R50, R4, R10 ;  /* 0x00000004320a722b */ /* 0x000fe2000000000a */
[----:B------:R-:W-:-:S09]  /*2210*/  IMAD.MOV.U32 R5, RZ, RZ, R26 ;  /* 0x000000ffff057224 */ /* 0x000fd200078e001a */
[----:B------:R-:W-:-:S05]  /*2220*/  FFMA R4, RZ, R47, R11 ;  /* 0x0000002fff047223 */ /* 0x000fca000000000b */
[----:B------:R-:W-:Y:S01]  /*2230*/  FSETP.GT.AND P0, PT, |R4|, 1.469367938527859385e-39, PT ;  /* 0x001000000400780b */ /* 0x000fe20003f04200 */
[----:B------:R-:W-:-:S12]  /*2240*/  IMAD.MOV.U32 R4, RZ, RZ, R9 ;  /* 0x000000ffff047224 */ /* 0x000fd800078e0009 */
[----:B------:R-:W-:Y:S05]  /*2250*/  @P0 BRA P1, `(.L_x_33) ;  /* 0x0000000000180947 */ /* 0x000fea0000800000 */
[----:B------:R-:W-:Y:S01]  /*2260*/  IMAD.MOV.U32 R64, RZ, RZ, R46 ;  /* 0x000000ffff407224 */ /* 0x000fe200078e002e */
[----:B------:R-:W-:Y:S02]  /*2270*/  MOV R65, R47 ;  /* 0x0000002f00417202 */ /* 0x000fe40000000f00 */
[----:B------:R-:W-:-:S07]  /*2280*/  MOV R26, 0x22a0 ;  /* 0x000022a0001a7802 */ /* 0x000fce0000000f00 */
[----:B------:R-:W-:Y:S05]  /*2290*/  CALL.REL.NOINC `($__internal_0_$__cuda_sm20_div_rn_f64_full) ;  /* 0x0000002800587944 */ /* 0x000fea0003c00000 */
[----:B------:R-:W-:Y:S02]  /*22a0*/  IMAD.MOV.U32 R10, RZ, RZ, R70 ;  /* 0x000000ffff0a7224 */ /* 0x000fe400078e0046 */
[----:B------:R-:W-:-:S07]  /*22b0*/  IMAD.MOV.U32 R11, RZ, RZ, R71 ;  /* 0x000000ffff0b7224 */ /* 0x000fce00078e0047 */
.L_x_33:
[----:B------:R-:W-:Y:S05]  /*22c0*/  BSYNC.RECONVERGENT B5 ;  /* 0x0000000000057941 */ /* 0x000fea0003800200 */
.L_x_32:
[----:B------:R0:W-:Y:S04]  /*22d0*/  STG.E.64 desc[UR6][R4.64+-0x20], R10 ;  /* 0xffffe00a04007986 */ /* 0x0001e8000c101b06 */
[----:B------:R-:W2:Y:S01]  /*22e0*/  LDG.E.64 R50, desc[UR6][R6.64+-0x18] ;  /* 0xffffe80606327981 */ /* 0x000ea2000c1e1b00 */
[----:B------:R-:W1:Y:S01]  /*22f0*/  MUFU.RCP64H R55, R47 ;  /* 0x0000002f00377308 */ /* 0x000e620000001800 */
[----:B------:R-:W-:Y:S01]  /*2300*/  IMAD.MOV.U32 R54, RZ, RZ, 0x1 ;  /* 0x00000001ff367424 */ /* 0x000fe200078e00ff */
[----:B------:R-:W-:Y:S05]  /*2310*/  BSSY.RECONVERGENT B5, `(.L_x_34) ;  /* 0x0000014000057945 */ /* 0x000fea0003800200 */
[----:B-1----:R-:W-:-:S08]  /*2320*/  DFMA R56, R54, -R46, 1 ;  /* 0x3ff000003638742b */ /* 0x002fd0000000082e */
[----:B------:R-:W-:-:S08]  /*2330*/  DFMA R56, R56, R56, R56 ;  /* 0x000000383838722b */ /* 0x000fd00000000038 */
[----:B------:R-:W-:-:S08]  /*2340*/  DFMA R56, R54, R56, R54 ;  /* 0x000000383638722b */ /* 0x000fd00000000036 */
[----:B------:R-:W-:-:S08]  /*2350*/  DFMA R54, R56, -R46, 1 ;  /* 0x3ff000003836742b */ /* 0x000fd0000000082e */
[----:B------:R-:W-:Y:S02]  /*2360*/  DFMA R54, R56, R54, R56 ;  /* 0x000000363836722b */ /* 0x000fe40000000038 */
[----:B--2---:R-:W-:-:S08]  /*2370*/  DADD R66, R50, -R2 ;  /* 0x0000000032427229 */ /* 0x004fd00000000802 */
[----:B------:R-:W-:Y:S02]  /*2380*/  DMUL R50, R54, R66 ;  /* 0x0000004236327228 */ /* 0x000fe40000000000 */
[----:B------:R-:W-:-:S06]  /*2390*/  FSETP.GEU.AND P1, PT, |R67|, 6.5827683646048100446e-37, PT ;  /* 0x036000004300780b */ /* 0x000fcc0003f2e200 */
[----:B0-----:R-:W-:-:S08]  /*23a0*/  DFMA R10, R50, -R46, R66 ;  /* 0x8000002e320a722b */ /* 0x001fd00000000042 */
[----:B------:R-:W-:-:S10]  /*23b0*/  DFMA R10, R54, R10, R50 ;  /* 0x0000000a360a722b */ /* 0x000fd40000000032 */
[----:B------:R-:W-:-:S05]  /*23c0*/  FFMA R9, RZ, R47, R11 ;  /* 0x0000002fff097223 */ /* 0x000fca000000000b */
[----:B------:R-:W-:-:S13]  /*23d0*/  FSETP.GT.AND P0, PT, |R9|, 1.469367938527859385e-39, PT ;  /* 0x001000000900780b */ /* 0x000fda0003f04200 */
[----:B------:R-:W-:Y:S05]  /*23e0*/  @P0 BRA P1, `(.L_x_35) ;  /* 0x0000000000180947 */ /* 0x000fea0000800000 */
[----:B------:R-:W-:Y:S01]  /*23f0*/  IMAD.MOV.U32 R64, RZ, RZ, R46 ;  /* 0x000000ffff407224 */ /* 0x000fe200078e002e */
[----:B------:R-:W-:Y:S02]  /*2400*/  MOV R65, R47 ;  /* 0x0000002f00417202 */ /* 0x000fe40000000f00 */
[----:B------:R-:W-:-:S07]  /*2410*/  MOV R26, 0x2430 ;  /* 0x00002430001a7802 */ /* 0x000fce0000000f00 */
[----:B------:R-:W-:Y:S05]  /*2420*/  CALL.REL.NOINC `($__internal_0_$__cuda_sm20_div_rn_f64_full) ;  /* 0x0000002400f47944 */ /* 0x000fea0003c00000 */
[----:B------:R-:W-:Y:S02]  /*2430*/  IMAD.MOV.U32 R10, RZ, RZ, R70 ;  /* 0x000000ffff0a7224 */ /* 0x000fe400078e0046 */
[----:B------:R-:W-:-:S07]  /*2440*/  IMAD.MOV.U32 R11, RZ, RZ, R71 ;  /* 0x000000ffff0b7224 */ /* 0x000fce00078e0047 */
.L_x_35:
[----:B------:R-:W-:Y:S05]  /*2450*/  BSYNC.RECONVERGENT B5 ;  /* 0x0000000000057941 */ /* 0x000fea0003800200 */
.L_x_34:
        /* <DEDUP_REMOVED lines=24> */
.L_x_37:
[----:B------:R-:W-:Y:S05]  /*25e0*/  BSYNC.RECONVERGENT B5 ;  /* 0x0000000000057941 */ /* 0x000fea0003800200 */
.L_x_36:
        /* <DEDUP_REMOVED lines=24> */
.L_x_39:
[----:B------:R-:W-:Y:S05]  /*2770*/  BSYNC.RECONVERGENT B5 ;  /* 0x0000000000057941 */ /* 0x000fea0003800200 */
.L_x_38:
        /* <DEDUP_REMOVED lines=24> */
.L_x_41:
[----:B------:R-:W-:Y:S05]  /*2900*/  BSYNC.RECONVERGENT B5 ;  /* 0x0000000000057941 */ /* 0x000fea0003800200 */
.L_x_40:
        /* <DEDUP_REMOVED lines=24> */
.L_x_43:
[----:B------:R-:W-:Y:S05]  /*2a90*/  BSYNC.RECONVERGENT B5 ;  /* 0x0000000000057941 */ /* 0x000fea0003800200 */
.L_x_42:
        /* <DEDUP_REMOVED lines=24> */
.L_x_45:
[----:B------:R-:W-:Y:S05]  /*2c20*/  BSYNC.RECONVERGENT B5 ;  /* 0x0000000000057941 */ /* 0x000fea0003800200 */
.L_x_44:
        /* <DEDUP_REMOVED lines=24> */
.L_x_47:
[----:B------:R-:W-:Y:S05]  /*2db0*/  BSYNC.RECONVERGENT B5 ;  /* 0x0000000000057941 */ /* 0x000fea0003800200 */
.L_x_46:
[----:B------:R0:W-:Y:S01]  /*2dc0*/  STG.E.64 desc[UR6][R4.64+0x18], R10 ;  /* 0x0000180a04007986 */ /* 0x0001e2000c101b06 */
[----:B------:R-:W-:Y:S01]  /*2dd0*/  VIADD R8, R8, 0x8 ;  /* 0x0000000808087836 */ /* 0x000fe20000000000 */
[----:B------:R-:W-:Y:S02]  /*2de0*/  IADD3 R9, P1, PT, R4, 0x40, RZ ;  /* 0x0000004004097810 */ /* 0x000fe40007f3e0ff */
[----:B------:R-:W-:Y:S02]  /*2df0*/  IADD3 R6, P2, PT, R6, 0x40, RZ ;  /* 0x0000004006067810 */ /* 0x000fe40007f5e0ff */
[----:B------:R-:W-:Y:S01]  /*2e00*/  ISETP.NE.AND P0, PT, R8, RZ, PT ;  /* 0x000000ff0800720c */ /* 0x000fe20003f05270 */
[----:B------:R-:W-:Y:S01]  /*2e10*/  IMAD.X R26, RZ, RZ, R5, P1 ;  /* 0x000000ffff1a7224 */ /* 0x000fe200008e0605 */
[----:B------:R-:W-:-:S11]  /*2e20*/  IADD3.X R7, PT, PT, RZ, R7, RZ, P2, !PT ;  /* 0x00000007ff077210 */ /* 0x000fd600017fe4ff */
[----:B0-----:R-:W-:Y:S05]  /*2e30*/  @P0 BRA `(.L_x_48) ;  /* 0xfffffff000bc0947 */ /* 0x001fea000383ffff */
[----:B------:R-:W-:Y:S05]  /*2e40*/  BSYNC.RECONVERGENT B3 ;  /* 0x0000000000037941 */ /* 0x000fea0003800200 */
.L_x_31:
[----:B------:R-:W-:-:S07]  /*2e50*/  IMAD.MOV.U32 R9, RZ, RZ, R17 ;  /* 0x000000ffff097224 */ /* 0x000fce00078e0011 */
.L_x_30:
[----:B------:R-:W-:-:S13]  /*2e60*/  ISETP.NE.AND P0, PT, R19, RZ, PT ;  /* 0x000000ff1300720c */ /* 0x000fda0003f05270 */
[----:B------:R-:W-:Y:S05]  /*2e70*/  @!P0 BRA `(.L_x_29) ;  /* 0x0000000c00108947 */ /* 0x000fea0003800000 */
[----:B------:R-:W-:-:S05]  /*2e80*/  VIADD R4, R19, 0xffffffff ;  /* 0xffffffff13047836 */ /* 0x000fca0000000000 */
[----:B------:R-:W-:-:S13]  /*2e90*/  ISETP.GE.U32.AND P0, PT, R4, 0x3, PT ;  /* 0x000000030400780c */ /* 0x000fda0003f06070 */
[----:B------:R-:W-:Y:S05]  /*2ea0*/  @!P0 BRA `(.L_x_49) ;  /* 0x00000004009c8947 */ /* 0x000fea0003800000 */
[----:B------:R-:W-:-:S05]  /*2eb0*/  IMAD.WIDE.U32 R6, R9, 0x8, R48 ;  /* 0x0000000809067825 */ /* 0x000fca00078e0030 */
        /* <DEDUP_REMOVED lines=17> */
[----:B------:R-:W-:Y:S01]  /*2fd0*/  MOV R64, R46 ;  /* 0x0000002e00407202 */ /* 0x000fe20000000f00 */
[----:B------:R-:W-:Y:S01]  /*2fe0*/  IMAD.MOV.U32 R65, RZ, RZ, R47 ;  /* 0x000000ffff417224 */ /* 0x000fe200078e002f */
[----:B------:R-:W-:-:S07]  /*2ff0*/  MOV R26, 0x3010 ;  /* 0x00003010001a7802 */ /* 0x000fce0000000f00 */
[----:B------:R-:W-:Y:S05]  /*3000*/  CALL.REL.NOINC `($__internal_0_$__cuda_sm20_div_rn_f64_full) ;  /* 0x0000001800fc7944 */ /* 0x000fea0003c00000 */
[----:B------:R-:W-:Y:S02]  /*3010*/  IMAD.MOV.U32 R10, RZ, RZ, R70 ;  /* 0x000000ffff0a7224 */ /* 0x000fe400078e0046 */
[----:B------:R-:W-:-:S07]  /*3020*/  IMAD.MOV.U32 R11, RZ, RZ, R71 ;  /* 0x000000ffff0b7224 */ /* 0x000fce00078e0047 */
.L_x_51:
[----:B------:R-:W-:Y:S05]  /*3030*/  BSYNC.RECONVERGENT B3 ;  /* 0x0000000000037941 */ /* 0x000fea0003800200 */
.L_x_50:
[----:B------:R-:W-:-:S05]  /*3040*/  IMAD.WIDE.U32 R4, R9, 0x8, R34 ;  /* 0x0000000809047825 */ /* 0x000fca00078e0022 */
[----:B------:R0:W-:Y:S04]  /*3050*/  STG.E.64 desc[UR6][R4.64], R10 ;  /* 0x0000000a04007986 */ /* 0x0001e8000c101b06 */
[----:B------:R-:W2:Y:S01]  /*3060*/  LDG.E.64 R50, desc[UR6][R6.64+0x8] ;  /* 0x0000080606327981 */ /* 0x000ea2000c1e1b00 */
[----:B------:R-:W1:Y:S01]  /*3070*/  MUFU.RCP64H R55, R47 ;  /* 0x0000002f00377308 */ /* 0x000e620000001800 */
[----:B------:R-:W-:Y:S01]  /*3080*/  MOV R54, 0x1 ;  /* 0x0000000100367802 */ /* 0x000fe20000000f00 */
        /* <DEDUP_REMOVED lines=18> */
[----:B------:R-:W-:Y:S01]  /*31b0*/  IMAD.MOV.U32 R10, RZ, RZ, R70 ;  /* 0x000000ffff0a7224 */ /* 0x000fe200078e0046 */
[----:B------:R-:W-:-:S07]  /*31c0*/  MOV R11, R71 ;  /* 0x00000047000b7202 */ /* 0x000fce0000000f00 */
.L_x_53:
[----:B------:R-:W-:Y:S05]  /*31d0*/  BSYNC.RECONVERGENT B3 ;  /* 0x0000000000037941 */ /* 0x000fea0003800200 */
.L_x_52:
        /* <DEDUP_REMOVED lines=22> */
[----:B------:R-:W-:Y:S01]  /*3340*/  MOV R10, R70 ;  /* 0x00000046000a7202 */ /* 0x000fe20000000f00 */
[----:B------:R-:W-:-:S07]  /*3350*/  IMAD.MOV.U32 R11, RZ, RZ, R71 ;  /* 0x000000ffff0b7224 */ /* 0x000fce00078e0047 */
.L_x_55:
[----:B------:R-:W-:Y:S05]  /*3360*/  BSYNC.RECONVERGENT B3 ;  /* 0x0000000000037941 */ /* 0x000fea0003800200 */
.L_x_54:
        /* <DEDUP_REMOVED lines=24> */
.L_x_57:
[----:B------:R-:W-:Y:S05]  /*34f0*/  BSYNC.RECONVERGENT B3 ;  /* 0x0000000000037941 */ /* 0x000fea0003800200 */
.L_x_56:
[----:B------:R0:W-:Y:S01]  /*3500*/  STG.E.64 desc[UR6][R4.64+0x18], R6 ;  /* 0x0000180604007986 */ /* 0x0001e2000c101b06 */
[----:B------:R-:W-:-:S07]  /*3510*/  VIADD R9, R9, 0x4 ;  /* 0x0000000409097836 */ /* 0x000fce0000000000 */
.L_x_49:
[----:B------:R-:W-:-:S13]  /*3520*/  ISETP.NE.AND P0, PT, R18, RZ, PT ;  /* 0x000000ff1200720c */ /* 0x000fda0003f05270 */
[----:B------:R-:W-:Y:S05]  /*3530*/  @!P0 BRA `(.L_x_29) ;  /* 0x0000000400608947 */ /* 0x000fea0003800000 */
[----:B------:R-:W-:-:S13]  /*3540*/  ISETP.NE.AND P0, PT, R18, 0x1, PT ;  /* 0x000000011200780c */ /* 0x000fda0003f05270 */
[----:B------:R-:W-:Y:S05]  /*3550*/  @!P0 BRA `(.L_x_58) ;  /* 0x0000000000dc8947 */ /* 0x000fea0003800000 */
[----:B0-----:R-:W-:-:S05]  /*3560*/  IADD3 R5, PT, PT, R0, R9, RZ ;  /* 0x0000000900057210 */ /* 0x001fca0007ffe0ff */
[----:B------:R-:W-:-:S06]  /*3570*/  IMAD.WIDE.U32 R4, R5, 0x8, R32 ;  /* 0x0000000805047825 */ /* 0x000fcc00078e0020 */
        /* <DEDUP_REMOVED lines=23> */
.L_x_60:
[----:B------:R-:W-:Y:S05]  /*36f0*/  BSYNC.RECONVERGENT B3 ;  /* 0x0000000000037941 */ /* 0x000fea0003800200 */
.L_x_59:
[----:B------:R-:W-:-:S04]  /*3700*/  IMAD.WIDE.U32 R4, R9, 0x8, R34 ;  /* 0x0000000809047825 */ /* 0x000fc800078e0022 */
[----:B------:R-:W-:Y:S01]  /*3710*/  IMAD.WIDE.U32 R50, R9, 0x8, R48 ;  /* 0x0000000809327825 */ /* 0x000fe200078e0030 */
        /* <DEDUP_REMOVED lines=24> */
.L_x_62:
[----:B------:R-:W-:Y:S05]  /*38a0*/  BSYNC.RECONVERGENT B3 ;  /* 0x0000000000037941 */ /* 0x000fea0003800200 */
.L_x_61:
[----:B------:R1:W-:Y:S01]  /*38b0*/  STG.E.64 desc[UR6][R4.64+0x8], R6 ;  /* 0x0000080604007986 */ /* 0x0003e2000c101b06 */
[----:B------:R-:W-:-:S07]  /*38c0*/  VIADD R9, R9, 0x2 ;  /* 0x0000000209097836 */ /* 0x000fce0000000000 */
.L_x_58:
[----:B------:R-:W2:Y:S02]  /*38d0*/  LDCU UR4, c[0x0][0x3c0] ;  /* 0x00007800ff0477ac */ /* 0x000ea40008000800 */
[----:B--2---:R-:W-:-:S09]  /*38e0*/  ULOP3.LUT UP0, URZ, UR4, 0x1, URZ, 0xc0, !UPT ;  /* 0x0000000104ff7892 */ /* 0x004fd2000f80c0ff */
[----:B------:R-:W-:Y:S05]  /*38f0*/  BRA.U !UP0, `(.L_x_29) ;  /* 0x0000000108707547 */ /* 0x000fea000b800000 */
[----:B01----:R-:W-:-:S05]  /*3900*/  IADD3 R5, PT, PT, R0, R9, RZ ;  /* 0x0000000900057210 */ /* 0x003fca0007ffe0ff */
        /* <DEDUP_REMOVED lines=24> */
.L_x_64:
[----:B------:R-:W-:Y:S05]  /*3a90*/  BSYNC.RECONVERGENT B3 ;  /* 0x0000000000037941 */ /* 0x000fea0003800200 */
.L_x_63:
[----:B------:R-:W-:-:S05]  /*3aa0*/  IMAD.WIDE.U32 R4, R9, 0x8, R34 ;  /* 0x0000000809047825 */ /* 0x000fca00078e0022 */
[----:B------:R2:W-:Y:S02]  /*3ab0*/  STG.E.64 desc[UR6][R4.64], R2 ;  /* 0x0000000204007986 */ /* 0x0005e4000c101b06 */
.L_x_29:
[----:B------:R-:W3:Y:S01]  /*3ac0*/  LDCU UR4, c[0x0][0x3c4] ;  /* 0x00007880ff0477ac */ /* 0x000ee20008000800 */
[----:B------:R-:W-:Y:S01]  /*3ad0*/  IMAD.MOV.U32 R47, RZ, RZ, RZ ;  /* 0x000000ffff2f7224 */ /* 0x000fe200078e00ff */
[----:B---3--:R-:W-:-:S09]  /*3ae0*/  UISETP.GE.AND UP0, UPT, UR4, URZ, UPT ;  /* 0x000000ff0400728c */ /* 0x008fd2000bf06270 */
[----:B------:R-:W-:Y:S05]  /*3af0*/  BRA.U !UP0, `(.L_x_65) ;  /* 0x0000000508c07547 */ /* 0x000fea000b800000 */
[----:B------:R-:W-:Y:S01]  /*3b00*/  ISETP.GE.AND P0, PT, R24, 0xf, PT ;  /* 0x0000000f1800780c */ /* 0x000fe20003f06270 */
[----:B------:R-:W-:-:S12]  /*3b10*/  IMAD.MOV.U32 R9, RZ, RZ, RZ ;  /* 0x000000ffff097224 */ /* 0x000fd800078e00ff */
[----:B------:R-:W-:Y:S05]  /*3b20*/  @!P0 BRA `(.L_x_66) ;  /* 0x0000000000688947 */ /* 0x000fea0003800000 */
[----:B01----:R-:W-:Y:S01]  /*3b30*/  HFMA2 R7, -RZ, RZ, 0, 0 ;  /* 0x00000000ff077431 */ /* 0x003fe200000001ff */
[----:B------:R-:W-:Y:S06]  /*3b40*/  BSSY.RECONVERGENT B2, `(.L_x_67) ;  /* 0x0000017000027945 */ /* 0x000fec0003800200 */
.L_x_68:
[----:B0-2---:R-:W-:-:S04]  /*3b50*/  IMAD.WIDE.U32 R2, R7, 0x8, R36 ;  /* 0x0000000807027825 */ /* 0x005fc800078e0024 */
[----:B------:R-:W-:Y:S02]  /*3b60*/  IMAD.MOV.U32 R4, RZ, RZ, 0x20000000 ;  /* 0x20000000ff047424 */ /* 0x000fe400078e00ff */
[----:B------:R-:W-:Y:S02]  /*3b70*/  IMAD.MOV.U32 R5, RZ, RZ, 0x4202a05f ;  /* 0x4202a05fff057424 */ /* 0x000fe400078e00ff */
[----:B------:R-:W-:-:S03]  /*3b80*/  VIADD R7, R7, 0x10 ;  /* 0x0000001007077836 */ /* 0x000fc60000000000 */
[----:B------:R0:W-:Y:S02]  /*3b90*/  STG.E.64 desc[UR6][R2.64], R4 ;  /* 0x0000000402007986 */ /* 0x0001e4000c101b06 */
[----:B------:R-:W-:Y:S02]  /*3ba0*/  ISETP.NE.AND P1, PT, R7, R14, PT ;  /* 0x0000000e0700720c */ /* 0x000fe40003f25270 */
[----:B------:R0:W-:Y:S04]  /*3bb0*/  STG.E.64 desc[UR6][R2.64+0x8], R4 ;  /* 0x0000080402007986 */ /* 0x0001e8000c101b06 */
        /* <DEDUP_REMOVED lines=13> */
[----:B------:R0:W-:Y:S01]  /*3c90*/  STG.E.64 desc[UR6][R2.64+0x78], R4 ;  /* 0x0000780402007986 */ /* 0x0001e2000c101b06 */
[----:B------:R-:W-:Y:S05]  /*3ca0*/  @P1 BRA `(.L_x_68) ;  /* 0xfffffffc00a81947 */ /* 0x000fea000383ffff */
[----:B------:R-:W-:Y:S05]  /*3cb0*/  BSYNC.RECONVERGENT B2 ;  /* 0x0000000000027941 */ /* 0x000fea0003800200 */
.L_x_67:
[----:B------:R-:W-:-:S07]  /*3cc0*/  MOV R9, R14 ;  /* 0x0000000e00097202 */ /* 0x000fce0000000f00 */
.L_x_66:
[----:B------:R-:W-:Y:S01]  /*3cd0*/  VIMNMX R0, PT, PT, RZ, R24, !PT ;  /* 0x00000018ff007248 */ /* 0x000fe20007fe0100 */
[----:B01----:R-:W-:Y:S01]  /*3ce0*/  IMAD.MOV.U32 R6, RZ, RZ, 0x20000000 ;  /* 0x20000000ff067424 */ /* 0x003fe200078e00ff */
[----:B------:R-:W-:Y:S01]  /*3cf0*/  ISETP.NE.AND P1, PT, R13, 0x1, PT ;  /* 0x000000010d00780c */ /* 0x000fe20003f25270 */
[----:B------:R-:W-:Y:S01]  /*3d00*/  IMAD.MOV.U32 R7, RZ, RZ, 0x4202a05f ;  /* 0x4202a05fff077424 */ /* 0x000fe200078e00ff */
[C---:B--2---:R-:W-:Y:S02]  /*3d10*/  LOP3.LUT R2, R0.reuse, 0xe, RZ, 0xc0, !PT ;  /* 0x0000000e00027812 */ /* 0x044fe400078ec0ff */
[----:B------:R-:W-:Y:S02]  /*3d20*/  LOP3.LUT R0, R0, 0x6, RZ, 0xc0, !PT ;  /* 0x0000000600007812 */ /* 0x000fe400078ec0ff */
[----:B------:R-:W-:Y:S02]  /*3d30*/  ISETP.GE.U32.AND P2, PT, R2, 0x7, PT ;  /* 0x000000070200780c */ /* 0x000fe40003f46070 */
[----:B------:R-:W-:-:S11]  /*3d40*/  ISETP.GE.U32.AND P3, PT, R0, 0x3, PT ;  /* 0x000000030000780c */ /* 0x000fd60003f66070 */
[----:B------:R-:W-:Y:S05]  /*3d50*/  @!P2 BRA `(.L_x_69) ;  /* 0x000000000030a947 */ /* 0x000fea0003800000 */
[----:B------:R-:W-:Y:S02]  /*3d60*/  HFMA2 R5, -RZ, RZ, 3.00390625, -0.00853729248046875 ;  /* 0x4202a05fff057431 */ /* 0x000fe400000001ff */
[----:B------:R-:W-:-:S04]  /*3d70*/  IMAD.WIDE.U32 R2, R9, 0x8, R36 ;  /* 0x0000000809027825 */ /* 0x000fc800078e0024 */
[----:B------:R-:W-:Y:S02]  /*3d80*/  IMAD.MOV.U32 R4, RZ, RZ, 0x20000000 ;  /* 0x20000000ff047424 */ /* 0x000fe400078e00ff */
[----:B------:R-:W-:-:S03]  /*3d90*/  VIADD R9, R9, 0x8 ;  /* 0x0000000809097836 */ /* 0x000fc60000000000 */
[----:B------:R0:W-:Y:S04]  /*3da0*/  STG.E.64 desc[UR6][R2.64], R4 ;  /* 0x0000000402007986 */ /* 0x0001e8000c101b06 */
[----:B------:R0:W-:Y:S04]  /*3db0*/  STG.E.64 desc[UR6][R2.64+0x8], R4 ;  /* 0x0000080402007986 */ /* 0x0001e8000c101b06 */
[----:B------:R0:W-:Y:S04]  /*3dc0*/  STG.E.64 desc[UR6][R2.64+0x10], R4 ;  /* 0x0000100402007986 */ /* 0x0001e8000c101b06 */
[----:B------:R0:W-:Y:S04]  /*3dd0*/  STG.E.64 desc[UR6][R2.64+0x18], R4 ;  /* 0x0000180402007986 */ /* 0x0001e8000c101b06 */
[----:B------:R0:W-:Y:S04]  /*3de0*/  STG.E.64 desc[UR6][R2.64+0x20], R4 ;  /* 0x0000200402007986 */ /* 0x0001e8000c101b06 */
[----:B------:R0:W-:Y:S04]  /*3df0*/  STG.E.64 desc[UR6][R2.64+0x28], R4 ;  /* 0x0000280402007986 */ /* 0x0001e8000c101b06 */
[----:B------:R0:W-:Y:S04]  /*3e00*/  STG.E.64 desc[UR6][R2.64+0x30], R4 ;  /* 0x0000300402007986 */ /* 0x0001e8000c101b06 */
[----:B------:R0:W-:Y:S02]  /*3e10*/  STG.E.64 desc[UR6][R2.64+0x38], R4 ;  /* 0x0000380402007986 */ /* 0x0001e4000c101b06 */
.L_x_69:
[----:B------:R-:W-:Y:S05]  /*3e20*/  @!P3 BRA `(.L_x_70) ;  /* 0x000000000020b947 */ /* 0x000fea0003800000 */
[C---:B0-----:R-:W-:Y:S01]  /*3e30*/  IMAD.WIDE.U32 R2, R9.reuse, 0x8, R36 ;  /* 0x0000000809027825 */ /* 0x041fe200078e0024 */
[----:B------:R-:W-:-:S03]  /*3e40*/  IADD3 R9, PT, PT, R9, 0x4, RZ ;  /* 0x0000000409097810 */ /* 0x000fc60007ffe0ff */
[----:B------:R-:W-:Y:S02]  /*3e50*/  IMAD.MOV.U32 R4, RZ, RZ, 0x20000000 ;  /* 0x20000000ff047424 */ /* 0x000fe400078e00ff */
[----:B------:R-:W-:-:S05]  /*3e60*/  IMAD.MOV.U32 R5, RZ, RZ, 0x4202a05f ;  /* 0x4202a05fff057424 */ /* 0x000fca00078e00ff */
[----:B------:R1:W-:Y:S04]  /*3e70*/  STG.E.64 desc[UR6][R2.64], R4 ;  /* 0x0000000402007986 */ /* 0x0003e8000c101b06 */
[----:B------:R1:W-:Y:S04]  /*3e80*/  STG.E.64 desc[UR6][R2.64+0x8], R4 ;  /* 0x0000080402007986 */ /* 0x0003e8000c101b06 */
[----:B------:R1:W-:Y:S04]  /*3e90*/  STG.E.64 desc[UR6][R2.64+0x10], R4 ;  /* 0x0000100402007986 */ /* 0x0003e8000c101b06 */
[----:B------:R1:W-:Y:S02]  /*3ea0*/  STG.E.64 desc[UR6][R2.64+0x18], R4 ;  /* 0x0000180402007986 */ /* 0x0003e4000c101b06 */
.L_x_70:
[----:B01----:R-:W-:-:S04]  /*3eb0*/  IMAD.WIDE.U32 R2, R9, 0x8, R36 ;  /* 0x0000000809027825 */ /* 0x003fc800078e0024 */
[----:B------:R-:W-:Y:S01]  /*3ec0*/  IMAD.MOV.U32 R9, RZ, RZ, RZ ;  /* 0x000000ffff097224 */ /* 0x000fe200078e00ff */
[----:B------:R0:W-:Y:S04]  /*3ed0*/  STG.E.64 desc[UR6][R2.64], R6 ;  /* 0x0000000602007986 */ /* 0x0001e8000c101b06 */
[----:B------:R0:W-:Y:S04]  /*3ee0*/  @P1 STG.E.64 desc[UR6][R2.64+0x8], R6 ;  /* 0x0000080602001986 */ /* 0x0001e8000c101b06 */
[----:B------:R0:W-:Y:S01]  /*3ef0*/  @P1 STG.E.64 desc[UR6][R2.64+0x10], R6 ;  /* 0x0000100602001986 */ /* 0x0001e2000c101b06 */
[----:B------:R-:W-:Y:S05]  /*3f00*/  @!P0 BRA `(.L_x_71) ;  /* 0x0000000000608947 */ /* 0x000fea0003800000 */
[----:B------:R-:W-:Y:S01]  /*3f10*/  BSSY.RECONVERGENT B2, `(.L_x_72) ;  /* 0x0000016000027945 */ /* 0x000fe20003800200 */
[----:B------:R-:W-:-:S07]  /*3f20*/  IMAD.MOV.U32 R5, RZ, RZ, RZ ;  /* 0x000000ffff057224 */ /* 0x000fce00078e00ff */
.L_x_73:
[----:B01----:R-:W-:-:S04]  /*3f30*/  IMAD.WIDE.U32 R2, R5, 0x8, R38 ;  /* 0x0000000805027825 */ /* 0x003fc800078e0026 */
[----:B------:R-:W-:Y:S01]  /*3f40*/  VIADD R5, R5, 0x10 ;  /* 0x0000001005057836 */ /* 0x000fe20000000000 */
[----:B------:R1:W-:Y:S04]  /*3f50*/  STG.E.64 desc[UR6][R2.64], R6 ;  /* 0x0000000602007986 */ /* 0x0003e8000c101b06 */
[----:B------:R1:W-:Y:S01]  /*3f60*/  STG.E.64 desc[UR6][R2.64+0x8], R6 ;  /* 0x0000080602007986 */ /* 0x0003e2000c101b06 */
[----:B------:R-:W-:-:S03]  /*3f70*/  ISETP.NE.AND P0, PT, R5, R14, PT ;  /* 0x0000000e0500720c */ /* 0x000fc60003f05270 */
        /* <DEDUP_REMOVED lines=16> */
.L_x_72:
[----:B------:R-:W-:-:S07]  /*4080*/  MOV R9, R14 ;  /* 0x0000000e00097202 */ /* 0x000fce0000000f00 */
.L_x_71:
[----:B------:R-:W-:Y:S05]  /*4090*/  @!P2 BRA `(.L_x_74) ;  /* 0x000000000028a947 */ /* 0x000fea0003800000 */
[----:B01----:R-:W-:-:S04]  /*40a0*/  IMAD.WIDE.U32 R2, R9, 0x8, R38 ;  /* 0x0000000809027825 */ /* 0x003fc800078e0026 */
[----:B------:R-:W-:Y:S01]  /*40b0*/  VIADD R9, R9, 0x8 ;  /* 0x0000000809097836 */ /* 0x000fe20000000000 */
        /* <DEDUP_REMOVED lines=8> */
.L_x_74:
[----:B------:R-:W-:-:S04]  /*4140*/  @P3 IMAD.WIDE.U32 R4, R9, 0x8, R38 ;  /* 0x0000000809043825 */ /* 0x000fc800078e0026 */
[----:B------:R-:W-:Y:S01]  /*4150*/  @P3 VIADD R9, R9, 0x4 ;  /* 0x0000000409093836 */ /* 0x000fe20000000000 */
[----:B------:R3:W-:Y:S03]  /*4160*/  @P3 STG.E.64 desc[UR6][R4.64], R6 ;  /* 0x0000000604003986 */ /* 0x0007e6000c101b06 */
[C---:B012---:R-:W-:Y:S01]  /*4170*/  IMAD.WIDE.U32 R2, R9.reuse, 0x8, R38 ;  /* 0x0000000809027825 */ /* 0x047fe200078e0026 */
[----:B------:R3:W-:Y:S03]  /*4180*/  @P3 STG.E.64 desc[UR6][R4.64+0x8], R6 ;  /* 0x0000080604003986 */ /* 0x0007e6000c101b06 */
[C---:B------:R-:W-:Y:S01]  /*4190*/  VIADD R47, R9.reuse, 0x1 ;  /* 0x00000001092f7836 */ /* 0x040fe20000000000 */
[----:B------:R3:W-:Y:S01]  /*41a0*/  @P3 STG.E.64 desc[UR6][R4.64+0x10], R6 ;  /* 0x0000100604003986 */ /* 0x0007e2000c101b06 */
[----:B------:R-:W-:-:S03]  /*41b0*/  @P1 IADD3 R47, PT, PT, R9, 0x3, RZ ;  /* 0x00000003092f1810 */ /* 0x000fc60007ffe0ff */
[----:B------:R3:W-:Y:S04]  /*41c0*/  @P3 STG.E.64 desc[UR6][R4.64+0x18], R6 ;  /* 0x0000180604003986 */ /* 0x0007e8000c101b06 */
[----:B------:R3:W-:Y:S04]  /*41d0*/  STG.E.64 desc[UR6][R2.64], R6 ;  /* 0x0000000602007986 */ /* 0x0007e8000c101b06 */
[----:B------:R3:W-:Y:S04]  /*41e0*/  @P1 STG.E.64 desc[UR6][R2.64+0x8], R6 ;  /* 0x0000080602001986 */ /* 0x0007e8000c101b06 */
[----:B------:R3:W-:Y:S02]  /*41f0*/  @P1 STG.E.64 desc[UR6][R2.64+0x10], R6 ;  /* 0x0000100602001986 */ /* 0x0007e4000c101b06 */
.L_x_65:
[----:B------:R-:W4:Y:S01]  /*4200*/  LDCU UR4, c[0x0][0x3c0] ;  /* 0x00007800ff0477ac */ /* 0x000f220008000800 */
[----:B------:R-:W-:Y:S01]  /*4210*/  BSSY.RECONVERGENT B2, `(.L_x_75) ;  /* 0x000007e000027945 */ /* 0x000fe20003800200 */
[----:B--23--:R-:W-:Y:S02]  /*4220*/  IMAD.MOV.U32 R2, RZ, RZ, R38 ;  /* 0x000000ffff027224 */ /* 0x00cfe400078e0026 */
[----:B------:R-:W-:Y:S01]  /*4230*/  IMAD.MOV.U32 R3, RZ, RZ, R39 ;  /* 0x000000ffff037224 */ /* 0x000fe200078e0027 */
[----:B----4-:R-:W-:-:S09]  /*4240*/  UISETP.GE.AND UP0, UPT, UR4, 0x1, UPT ;  /* 0x000000010400788c */ /* 0x010fd2000bf06270 */
[----:B------:R-:W-:Y:S05]  /*4250*/  BRA.U !UP0, `(.L_x_76) ;  /* 0x0000000508dc7547 */ /* 0x000fea000b800000 */
[----:B------:R-:W-:Y:S01]  /*4260*/  IMAD.MOV.U32 R11, RZ, RZ, RZ ;  /* 0x000000ffff0b7224 */ /* 0x000fe200078e00ff */
[----:B01----:R-:W-:Y:S01]  /*4270*/  MOV R6, R38 ;  /* 0x0000002600067202 */ /* 0x003fe20000000f00 */
[----:B------:R-:W-:Y:S02]  /*4280*/  IMAD.MOV.U32 R7, RZ, RZ, R39 ;  /* 0x000000ffff077224 */ /* 0x000fe400078e0027 */
[----:B------:R-:W-:Y:S02]  /*4290*/  IMAD.MOV.U32 R4, RZ, RZ, R36 ;  /* 0x000000ffff047224 */ /* 0x000fe400078e0024 */
[----:B------:R-:W-:-:S07]  /*42a0*/  IMAD.MOV.U32 R5, RZ, RZ, R37 ;  /* 0x000000ffff057224 */ /* 0x000fce00078e0025 */
.L_x_85:
[----:B0-----:R-:W0:Y:S01]  /*42b0*/  LDCU.64 UR4, c[0x0][0x3c0] ;  /* 0x00007800ff0477ac */ /* 0x001e220008000a00 */
[----:B------:R-:W-:Y:S01]  /*42c0*/  BSSY.RECONVERGENT B3, `(.L_x_77) ;  /* 0x0000067000037945 */ /* 0x000fe20003800200 */
[----:B------:R-:W-:Y:S01]  /*42d0*/  MOV R2, R4 ;  /* 0x0000000400027202 */ /* 0x000fe20000000f00 */
[----:B------:R-:W-:Y:S02]  /*42e0*/  IMAD.MOV.U32 R3, RZ, RZ, R5 ;  /* 0x000000ffff037224 */ /* 0x000fe400078e0005 */
[----:B------:R-:W-:Y:S02]  /*42f0*/  IMAD.MOV.U32 R8, RZ, RZ, 0x20000000 ;  /* 0x20000000ff087424 */ /* 0x000fe400078e00ff */
[----:B------:R-:W-:Y:S02]  /*4300*/  IMAD.MOV.U32 R9, RZ, RZ, 0x4202a05f ;  /* 0x4202a05fff097424 */ /* 0x000fe400078e00ff */
[----:B------:R-:W-:Y:S02]  /*4310*/  IMAD.MOV.U32 R4, RZ, RZ, R6 ;  /* 0x000000ffff047224 */ /* 0x000fe400078e0006 */
[----:B------:R-:W-:Y:S01]  /*4320*/  IMAD.MOV.U32 R5, RZ, RZ, R7 ;  /* 0x000000ffff057224 */ /* 0x000fe200078e0007 */
[C---:B0-----:R-:W-:Y:S01]  /*4330*/  IADD3 R10, PT, PT, R11.reuse, UR5, RZ ;  /* 0x000000050b0a7c10 */ /* 0x041fe2000fffe0ff */
[C---:B------:R-:W-:Y:S01]  /*4340*/  VIADD R0, R11.reuse, -UR5 ;  /* 0x800000050b007c36 */ /* 0x040fe20008000000 */
[----:B------:R-:W-:-:S02]  /*4350*/  ISETP.GE.AND P0, PT, R11, UR5, PT ;  /* 0x000000050b007c0c */ /* 0x000fc4000bf06270 */
[----:B------:R-:W-:Y:S02]  /*4360*/  ISETP.GE.AND P1, PT, R10, UR4, PT ;  /* 0x000000040a007c0c */ /* 0x000fe4000bf26270 */
[----:B------:R-:W-:Y:S02]  /*4370*/  SEL R26, R0, RZ, P0 ;  /* 0x000000ff001a7207 */ /* 0x000fe40000000000 */
[----:B------:R-:W-:Y:S02]  /*4380*/  SEL R0, R10, R21, !P1 ;  /* 0x000000150a007207 */ /* 0x000fe40004800000 */
[C---:B------:R-:W-:Y:S02]  /*4390*/  ISETP.GT.AND P0, PT, R11.reuse, UR5, PT ;  /* 0x000000050b007c0c */ /* 0x040fe4000bf04270 */
[----:B------:R-:W-:Y:S02]  /*43a0*/  ISETP.GT.AND P1, PT, R26, R0, PT ;  /* 0x000000001a00720c */ /* 0x000fe40003f24270 */
[----:B------:R-:W-:-:S04]  /*43b0*/  IADD3 R47, PT, PT, -R11, UR5, RZ ;  /* 0x000000050b2f7c10 */ /* 0x000fc8000fffe1ff */
[----:B------:R-:W-:-:S07]  /*43c0*/  SEL R47, R47, RZ, !P0 ;  /* 0x000000ff2f2f7207 */ /* 0x000fce0004000000 */
[----:B------:R-:W-:Y:S05]  /*43d0*/  @P1 BRA `(.L_x_78) ;  /* 0x0000000400541947 */ /* 0x000fea0003800000 */
[C---:B------:R-:W-:Y:S01]  /*43e0*/  ISETP.NE.AND P0, PT, R11.reuse, RZ, PT ;  /* 0x000000ff0b00720c */ /* 0x040fe20003f05270 */
[----:B------:R-:W-:Y:S02]  /*43f0*/  HFMA2 R8, -RZ, RZ, 0.0078125, 0 ;  /* 0x20000000ff087431 */ /* 0x000fe400000001ff */
[----:B------:R-:W-:-:S04]  /*4400*/  IMAD.WIDE.U32 R6, R11, 0x8, R34 ;  /* 0x000000080b067825 */ /* 0x000fc800078e0022 */
[----:B------:R-:W-:-:S06]  /*4410*/  IMAD.MOV.U32 R9, RZ, RZ, 0x4202a05f ;  /* 0x4202a05fff097424 */ /* 0x000fcc00078e00ff */
[----:B------:R-:W-:Y:S05]  /*4420*/  @!P0 BRA `(.L_x_79) ;  /* 0x0000000000a08947 */ /* 0x000fea0003800000 */
[----:B------:R-:W0:Y:S01]  /*4430*/  S2R R51, SR_CgaCtaId ;  /* 0x0000000000337919 */ /* 0x000e220000008800 */
[----:B------:R-:W-:-:S04]  /*4440*/  MOV R46, 0x400 ;  /* 0x00000400002e7802 */ /* 0x000fc80000000f00 */
[----:B0-----:R-:W-:-:S07]  /*4450*/  LEA R67, R51, R46, 0x18 ;  /* 0x0000002e33437211 */ /* 0x001fce00078ec0ff */
.L_x_80:
[----:B------:R-:W-:Y:S01]  /*4460*/  VIMNMX R46, PT, PT, R26, R47, PT ;  /* 0x0000002f1a2e7248 */ /* 0x000fe20003fe0100 */
[----:B0-----:R-:W-:Y:S01]  /*4470*/  IMAD.MOV.U32 R50, RZ, RZ, 0x20000000 ;  /* 0x20000000ff327424 */ /* 0x001fe200078e00ff */
[C---:B------:R-:W-:Y:S01]  /*4480*/  ISETP.GE.AND P1, PT, R47.reuse, R24, PT ;  /* 0x000000182f00720c */ /* 0x040fe20003f26270 */
[----:B------:R-:W-:Y:S01]  /*4490*/  IMAD.MOV.U32 R56, RZ, RZ, 0x20000000 ;  /* 0x20000000ff387424 */ /* 0x000fe200078e00ff */
[----:B------:R-:W-:Y:S01]  /*44a0*/  ISETP.GE.AND P0, PT, R46, 0x1, PT ;  /* 0x000000012e00780c */ /* 0x000fe20003f06270 */
[----:B------:R-:W-:Y:S01]  /*44b0*/  IMAD.MOV.U32 R57, RZ, RZ, 0x4202a05f ;  /* 0x4202a05fff397424 */ /* 0x000fe200078e00ff */
[----:B------:R-:W-:Y:S01]  /*44c0*/  MOV R51, 0x4202a05f ;  /* 0x4202a05f00337802 */ /* 0x000fe20000000f00 */
[----:B------:R-:W-:Y:S01]  /*44d0*/  IMAD.WIDE R64, R47, 0x8, R4 ;  /* 0x000000082f407825 */ /* 0x000fe200078e0204 */
[----:B------:R-:W-:-:S03]  /*44e0*/  ISETP.GE.AND P2, PT, R26, 0x1, PT ;  /* 0x000000011a00780c */ /* 0x000fc60003f46270 */
[----:B------:R-:W-:Y:S01]  /*44f0*/  HFMA2 R59, -RZ, RZ, 3.00390625, -0.00853729248046875 ;  /* 0x4202a05fff3b7431 */ /* 0x000fe200000001ff */
[----:B------:R-:W2:Y:S04]  /*4500*/  LDG.E.64 R60, desc[UR6][R6.64] ;  /* 0x00000006063c7981 */ /* 0x000ea8000c1e1b00 */
[----:B------:R-:W3:Y:S01]  /*4510*/  @!P1 LDG.E.64 R56, desc[UR6][R64.64+0x8] ;  /* 0x0000080640389981 */ /* 0x000ee2000c1e1b00 */
[----:B------:R-:W-:-:S04]  /*4520*/  @P0 VIADD R55, R47, 0xffffffff ;  /* 0xffffffff2f370836 */ /* 0x000fc80000000000 */
[----:B------:R-:W-:-:S05]  /*4530*/  @P0 IMAD.WIDE.U32 R54, R55, 0x8, R2 ;  /* 0x0000000837360825 */ /* 0x000fca00078e0002 */
[----:B------:R-:W3:Y:S01]  /*4540*/  @P0 LDG.E.64 R50, desc[UR6][R54.64] ;  /* 0x0000000636320981 */ /* 0x000ee2000c1e1b00 */
[----:B------:R-:W-:-:S06]  /*4550*/  IMAD.MOV.U32 R58, RZ, RZ, 0x20000000 ;  /* 0x20000000ff3a7424 */ /* 0x000fcc00078e00ff */
[----:B------:R-:W4:Y:S01]  /*4560*/  @P2 LDG.E.64 R58, desc[UR6][R64.64] ;  /* 0x00000006403a2981 */ /* 0x000f22000c1e1b00 */
[----:B------:R-:W-:-:S06]  /*4570*/  IMAD R62, R26, 0x8, R67 ;  /* 0x000000081a3e7824 */ /* 0x000fcc00078e0243 */
[----:B------:R-:W2:Y:S01]  /*4580*/  LDS.64 R62, [R62] ;  /* 0x000000003e3e7984 */ /* 0x000ea20000000a00 */
[C---:B------:R-:W-:Y:S01]  /*4590*/  ISETP.GE.AND P1, PT, R26.reuse, R0, PT ;  /* 0x000000001a00720c */ /* 0x040fe20003f26270 */
[----:B------:R-:W-:Y:S01]  /*45a0*/  VIADD R26, R26, 0x1 ;  /* 0x000000011a1a7836 */ /* 0x000fe20000000000 */
[----:B--2---:R-:W-:Y:S02]  /*45b0*/  DADD R60, R60, -R62 ;  /* 0x000000003c3c7229 */ /* 0x004fe4000000083e */
[----:B---3--:R-:W-:-:S06]  /*45c0*/  DSETP.GEU.AND P0, PT, R56, R50, PT ;  /* 0x000000323800722a */ /* 0x008fcc0003f0e000 */
[----:B------:R-:W-:Y:S02]  /*45d0*/  FSEL R50, R56, R50, !P0 ;  /* 0x0000003238327208 */ /* 0x000fe40004000000 */
[----:B------:R-:W-:-:S06]  /*45e0*/  FSEL R51, R57, R51, !P0 ;  /* 0x0000003339337208 */ /* 0x000fcc0004000000 */
[----:B----4-:R-:W-:-:S06]  /*45f0*/  DSETP.GEU.AND P0, PT, R50, R58, PT ;  /* 0x0000003a3200722a */ /* 0x010fcc0003f0e000 */
[----:B------:R-:W-:Y:S02]  /*4600*/  FSEL R50, R50, R58, !P0 ;  /* 0x0000003a32327208 */ /* 0x000fe40004000000 */
[----:B------:R-:W-:-:S06]  /*4610*/  FSEL R51, R51, R59, !P0 ;  /* 0x0000003b33337208 */ /* 0x000fcc0004000000 */
[----:B------:R-:W-:Y:S01]  /*4620*/  DFMA R60, R60, R60, R50 ;  /* 0x0000003c3c3c722b */ /* 0x000fe20000000032 */
[----:B------:R-:W-:-:S06]  /*4630*/  IMAD.WIDE R50, R47, 0x8, R2 ;  /* 0x000000082f327825 */ /* 0x000fcc00078e0202 */
[----:B------:R0:W-:Y:S01]  /*4640*/  STG.E.64 desc[UR6][R50.64], R60 ;  /* 0x0000003c32007986 */ /* 0x0001e2000c101b06 */
[----:B------:R-:W-:Y:S01]  /*4650*/  DSETP.GEU.AND P0, PT, R60, R8, PT ;  /* 0x000000083c00722a */ /* 0x000fe20003f0e000 */
[----:B------:R-:W-:-:S05]  /*4660*/  VIADD R47, R47, 0x1 ;  /* 0x000000012f2f7836 */ /* 0x000fca0000000000 */
[----:B------:R-:W-:Y:S02]  /*4670*/  FSEL R8, R60, R8, !P0 ;  /* 0x000000083c087208 */ /* 0x000fe40004000000 */
[----:B------:R-:W-:Y:S01]  /*4680*/  FSEL R9, R61, R9, !P0 ;  /* 0x000000093d097208 */ /* 0x000fe20004000000 */
[----:B------:R-:W-:Y:S06]  /*4690*/  @!P1 BRA `(.L_x_80) ;  /* 0xfffffffc00709947 */ /* 0x000fec000383ffff */
[----:B------:R-:W-:Y:S05]  /*46a0*/  BRA `(.L_x_78) ;  /* 0x0000000000a07947 */ /* 0x000fea0003800000 */
.L_x_79:
[----:B------:R-:W-:Y:S01]  /*46b0*/  ISETP.NE.AND P0, PT, R26, RZ, PT ;  /* 0x000000ff1a00720c */ /* 0x000fe20003f05270 */
[----:B------:R-:W-:-:S12]  /*46c0*/  BSSY.RECONVERGENT B5, `(.L_x_81) ;  /* 0x0000022000057945 */ /* 0x000fd80003800200 */
[----:B0-----:R-:W-:Y:S05]  /*46d0*/  @!P0 BRA `(.L_x_82) ;  /* 0x00000000006c8947 */ /* 0x001fea0003800000 */
[----:B------:R-:W-:Y:S01]  /*46e0*/  VIMNMX R46, PT, PT, R26, R47, PT ;  /* 0x0000002f1a2e7248 */ /* 0x000fe20003fe0100 */
[----:B------:R-:W-:Y:S01]  /*46f0*/  IMAD.MOV.U32 R58, RZ, RZ, 0x20000000 ;  /* 0x20000000ff3a7424 */ /* 0x000fe200078e00ff */
[----:B------:R-:W2:Y:S01]  /*4700*/  LDG.E.64 R54, desc[UR6][R6.64] ;  /* 0x0000000606367981 */ /* 0x000ea2000c1e1b00 */
[----:B------:R-:W-:Y:S01]  /*4710*/  IMAD.MOV.U32 R59, RZ, RZ, 0x4202a05f ;  /* 0x4202a05fff3b7424 */ /* 0x000fe200078e00ff */
[----:B------:R-:W-:-:S13]  /*4720*/  ISETP.GE.AND P0, PT, R46, 0x1, PT ;  /* 0x000000012e00780c */ /* 0x000fda0003f06270 */
[----:B------:R-:W-:-:S05]  /*4730*/  @P0 IADD3 R51, PT, PT, R47, -0x1, RZ ;  /* 0xffffffff2f330810 */ /* 0x000fca0007ffe0ff */
[----:B------:R-:W-:-:S05]  /*4740*/  @P0 IMAD.WIDE.U32 R50, R51, 0x8, R2 ;  /* 0x0000000833320825 */ /* 0x000fca00078e0002 */
[----:B------:R0:W3:Y:S01]  /*4750*/  @P0 LDG.E.64 R58, desc[UR6][R50.64] ;  /* 0x00000006323a0981 */ /* 0x0000e2000c1e1b00 */
[----:B------:R-:W1:Y:S01]  /*4760*/  S2UR UR5, SR_CgaCtaId ;  /* 0x00000000000579c3 */ /* 0x000e620000008800 */
[----:B------:R-:W-:Y:S02]  /*4770*/  UMOV UR4, 0x400 ;  /* 0x0000040000047882 */ /* 0x000fe40000000000 */
[----:B-1----:R-:W-:-:S06]  /*4780*/  ULEA UR4, UR5, UR4, 0x18 ;  /* 0x0000000405047291 */ /* 0x002fcc000f8ec0ff */
[----:B------:R-:W-:-:S05]  /*4790*/  LEA R46, R26, UR4, 0x3 ;  /* 0x000000041a2e7c11 */ /* 0x000fca000f8e18ff */
[----:B------:R-:W2:Y:S01]  /*47a0*/  LDS.64 R56, [R46] ;  /* 0x000000002e387984 */ /* 0x000ea20000000a00 */
[----:B------:R-:W-:Y:S01]  /*47b0*/  UMOV UR4, 0x20000000 ;  /* 0x2000000000047882 */ /* 0x000fe20000000000 */
[----:B------:R-:W-:Y:S01]  /*47c0*/  UMOV UR5, 0x4202a05f ;  /* 0x4202a05f00057882 */ /* 0x000fe20000000000 */
[----:B0-----:R-:W-:Y:S01]  /*47d0*/  IMAD.WIDE R50, R47, 0x8, R2 ;  /* 0x000000082f327825 */ /* 0x001fe200078e0202 */
[----:B--2---:R-:W-:Y:S02]  /*47e0*/  DADD R54, R54, -R56 ;  /* 0x0000000036367229 */ /* 0x004fe40000000838 */
[----:B---3--:R-:W-:-:S06]  /*47f0*/  DSETP.GT.AND P0, PT, R58, UR4, PT ;  /* 0x000000043a007e2a */ /* 0x008fcc000bf04000 */
[----:B------:R-:W-:Y:S02]  /*4800*/  FSEL R56, R58, 1.084202172485504434e-19, !P0 ;  /* 0x200000003a387808 */ /* 0x000fe40004000000 */
[----:B------:R-:W-:-:S06]  /*4810*/  FSEL R57, R59, 32.656612396240234375, !P0 ;  /* 0x4202a05f3b397808 */ /* 0x000fcc0004000000 */
[----:B------:R-:W-:-:S07]  /*4820*/  DFMA R56, R54, R54, R56 ;  /* 0x000000363638722b */ /* 0x000fce0000000038 */
[----:B------:R1:W-:Y:S01]  /*4830*/  STG.E.64 desc[UR6][R50.64], R56 ;  /* 0x0000003832007986 */ /* 0x0003e2000c101b06 */
[----:B------:R-:W-:-:S14]  /*4840*/  DSETP.GEU.AND P0, PT, R56, R8, PT ;  /* 0x000000083800722a */ /* 0x000fdc0003f0e000 */
[----:B-1----:R-:W-:Y:S05]  /*4850*/  @P0 BRA `(.L_x_83) ;  /* 0x0000000000200947 */ /* 0x002fea0003800000 */
[----:B------:R-:W-:Y:S01]  /*4860*/  IMAD.MOV.U32 R8, RZ, RZ, R56 ;  /* 0x000000ffff087224 */ /* 0x000fe200078e0038 */
[----:B------:R-:W-:Y:S01]  /*4870*/  MOV R9, R57 ;  /* 0x0000003900097202 */ /* 0x000fe20000000f00 */
[----:B------:R-:W-:Y:S06]  /*4880*/  BRA `(.L_x_83) ;  /* 0x0000000000147947 */ /* 0x000fec0003800000 */
.L_x_82:
[----:B------:R-:W2:Y:S01]  /*4890*/  LDG.E.64 R8, desc[UR6][R34.64] ;  /* 0x0000000622087981 */ /* 0x000ea2000c1e1b00 */
[----:B------:R-:W-:Y:S01]  /*48a0*/  IMAD.WIDE R50, R47, 0x8, R2 ;  /* 0x000000082f327825 */ /* 0x000fe200078e0202 */
[----:B--2---:R-:W-:-:S08]  /*48b0*/  DADD R8, -R52, R8 ;  /* 0x0000000034087229 */ /* 0x004fd00000000108 */
[----:B------:R-:W-:-:S07]  /*48c0*/  DMUL R8, R8, R8 ;  /* 0x0000000808087228 */ /* 0x000fce0000000000 */
[----:B------:R0:W-:Y:S04]  /*48d0*/  STG.E.64 desc[UR6][R50.64], R8 ;  /* 0x0000000832007986 */ /* 0x0001e8000c101b06 */
.L_x_83:
[----:B------:R-:W-:Y:S05]  /*48e0*/  BSYNC.RECONVERGENT B5 ;  /* 0x0000000000057941 */ /* 0x000fea0003800200 */
.L_x_81:
[C---:B------:R-:W-:Y:S01]  /*48f0*/  ISETP.GE.AND P0, PT, R26.reuse, R0, PT ;  /* 0x000000001a00720c */ /* 0x040fe20003f06270 */
[----:B------:R-:W-:Y:S02]  /*4900*/  VIADD R26, R26, 0x1 ;  /* 0x000000011a1a7836 */ /* 0x000fe40000000000 */
[----:B------:R-:W-:-:S10]  /*4910*/  VIADD R47, R47, 0x1 ;  /* 0x000000012f2f7836 */ /* 0x000fd40000000000 */
[----:B------:R-:W-:Y:S05]  /*4920*/  @!P0 BRA `(.L_x_79) ;  /* 0xfffffffc00608947 */ /* 0x000fea000383ffff */
.L_x_78:
[----:B------:R-:W-:Y:S05]  /*4930*/  BSYNC.RECONVERGENT B3 ;  /* 0x0000000000037941 */ /* 0x000fea0003800200 */
.L_x_77:
[----:B------:R-:W-:Y:S01]  /*4940*/  DSETP.GE.AND P0, PT, R8, R28, PT ;  /* 0x0000001c0800722a */ /* 0x000fe20003f06000 */
[----:B------:R-:W-:-:S13]  /*4950*/  ISETP.LT.AND P1, PT, R10, R21, PT ;  /* 0x000000150a00720c */ /* 0x000fda0003f21270 */
[----:B------:R-:W-:Y:S05]  /*4960*/  @P0 BRA P1, `(.L_x_84) ;  /* 0x0000000000200947 */ /* 0x000fea0000800000 */
[----:B------:R-:W1:Y:S01]  /*4970*/  LDCU UR4, c[0x0][0x3c0] ;  /* 0x00007800ff0477ac */ /* 0x000e620008000800 */
[----:B------:R-:W-:Y:S01]  /*4980*/  VIADD R11, R11, 0x1 ;  /* 0x000000010b0b7836 */ /* 0x000fe20000000000 */
[----:B------:R-:W-:Y:S01]  /*4990*/  MOV R6, R2 ;  /* 0x0000000200067202 */ /* 0x000fe20000000f00 */
[----:B------:R-:W-:-:S03]  /*49a0*/  IMAD.MOV.U32 R7, RZ, RZ, R3 ;  /* 0x000000ffff077224 */ /* 0x000fc600078e0003 */
[----:B-1----:R-:W-:-:S13]  /*49b0*/  ISETP.NE.AND P0, PT, R11, UR4, PT ;  /* 0x000000040b007c0c */ /* 0x002fda000bf05270 */
[----:B------:R-:W-:Y:S05]  /*49c0*/  @P0 BRA `(.L_x_85) ;  /* 0xfffffff800380947 */ /* 0x000fea000383ffff */
.L_x_76:
[----:B0-----:R-:W-:-:S06]  /*49d0*/  IMAD.WIDE R8, R47, 0x8, R2 ;  /* 0x000000082f087825 */ /* 0x001fcc00078e0202 */
[----:B------:R-:W5:Y:S02]  /*49e0*/  LDG.E.64 R8, desc[UR6][R8.64+-0x8] ;  /* 0xfffff80608087981 */ /* 0x000f64000c1e1b00 */
.L_x_84:
[----:B------:R-:W-:Y:S05]  /*49f0*/  BSYNC.RECONVERGENT B2 ;  /* 0x0000000000027941 */ /* 0x000fea0003800200 */
.L_x_75:
[----:B-----5:R-:W-:-:S14]  /*4a00*/  DSETP.GEU.AND P0, PT, R8, R28, PT ;  /* 0x0000001c0800722a */ /* 0x020fdc0003f0e000 */
[----:B------:R-:W-:Y:S05]  /*4a10*/  @P0 BRA `(.L_x_28) ;  /* 0x0000000000380947 */ /* 0x000fea0003800000 */
[----:B------:R-:W2:Y:S01]  /*4a20*/  LDC.64 R2, c[0x4][RZ] ;  /* 0x01000000ff027b82 */ /* 0x000ea20000000a00 */
[----:B-1----:R-:W-:-:S07]  /*4a30*/  IMAD.MOV.U32 R7, RZ, RZ, 0x1 ;  /* 0x00000001ff077424 */ /* 0x002fce00078e00ff */
.L_x_86:
[----:B------:R-:W-:Y:S01]  /*4a40*/  IMAD.MOV.U32 R6, RZ, RZ, RZ ;  /* 0x000000ffff067224 */ /* 0x000fe200078e00ff */
[----:B------:R-:W-:Y:S05]  /*4a50*/  YIELD ;  /* 0x0000000000007946 */ /* 0x000fea0003800000 */
[----:B--2---:R-:W2:Y:S02]  /*4a60*/  ATOMG.E.CAS.STRONG.GPU PT, R0, [R2], R6, R7 ;  /* 0x00000006020073a9 */ /* 0x004ea400001ee107 */
[----:B--2---:R-:W-:-:S13]  /*4a70*/  ISETP.NE.AND P0, PT, R0, RZ, PT ;  /* 0x000000ff0000720c */ /* 0x004fda0003f05270 */
[----:B------:R3:W-:Y:S01]  /*4a80*/  @P0 STG.E desc[UR6][R2.64], RZ ;  /* 0x000000ff02000986 */ /* 0x0007e2000c101906 */
[----:B------:R-:W-:-:S06]  /*4a90*/  @P0 DSETP.GEU.AND P1, PT, R8, R28, PT ;  /* 0x0000001c0800022a */ /* 0x000fcc0003f2e000 */
[----:B------:R-:W-:Y:S02]  /*4aa0*/  @P0 FSEL R5, R9, R29, !P1 ;  /* 0x0000001d09050208 */ /* 0x000fe40004800000 */
[----:B------:R-:W-:Y:S02]  /*4ab0*/  @P0 FSEL R0, R8, R28, !P1 ;  /* 0x0000001c08000208 */ /* 0x000fe40004800000 */
[----:B------:R-:W-:Y:S01]  /*4ac0*/  @P0 SEL R77, R12, R77, !P1 ;  /* 0x0000004d0c4d0207 */ /* 0x000fe20004800000 */
[----:B------:R-:W-:Y:S01]  /*4ad0*/  @P0 IMAD.MOV.U32 R29, RZ, RZ, R5 ;  /* 0x000000ffff1d0224 */ /* 0x000fe200078e0005 */
[----:B------:R-:W-:Y:S01]  /*4ae0*/  @P0 MOV R28, R0 ;  /* 0x00000000001c0202 */ /* 0x000fe20000000f00 */
[----:B---3--:R-:W-:Y:S06]  /*4af0*/  @!P0 BRA `(.L_x_86) ;  /* 0xfffffffc00d08947 */ /* 0x008fec000383ffff */
.L_x_28:
[----:B------:R-:W-:Y:S05]  /*4b00*/  BSYNC B4 ;  /* 0x0000000000047941 */ /* 0x000fea0003800000 */
.L_x_27:
[----:B------:R-:W2:Y:S02]  /*4b10*/  LDG.E.64 R48, desc[UR6][R48.64] ;  /* 0x0000000630307981 */ /* 0x000ea4000c1e1b00 */
[----:B--2---:R-:W-:Y:S02]  /*4b20*/  DADD R44, R44, -R48 ;  /* 0x000000002c2c7229 */ /* 0x004fe40000000830 */
[----:B------:R-:W-:-:S11]  /*4b30*/  DFMA R42, -R48, R48, R42 ;  /* 0x00000030302a722b */ /* 0x000fd6000000012a */
.L_x_6:
[----:B------:R-:W-:Y:S05]  /*4b40*/  BSYNC B0 ;  /* 0x0000000000007941 */ /* 0x000fea0003800000 */
.L_x_5:
[----:B------:R-:W-:-:S05]  /*4b50*/  VIADD R16, R16, 0x1 ;  /* 0x0000000110107836 */ /* 0x000fca0000000000 */
[----:B------:R-:W-:-:S13]  /*4b60*/  ISETP.NE.AND P0, PT, R16, R25, PT ;  /* 0x000000191000720c */ /* 0x000fda0003f05270 */
[----:B------:R-:W-:Y:S05]  /*4b70*/  @P0 BRA `(.L_x_87) ;  /* 0xffffffbc00240947 */ /* 0x000fea000383ffff */
.L_x_4:
[----:B------:R-:W-:Y:S05]  /*4b80*/  BSYNC B1 ;  /* 0x0000000000017941 */ /* 0x000fea0003800000 */
.L_x_3:
[----:B0-----:R-:W0:Y:S08]  /*4b90*/  LDC.64 R2, c[0x0][0x3a0] ;  /* 0x0000e800ff027b82 */ /* 0x001e300000000a00 */
[----:B-1----:R-:W1:Y:S01]  /*4ba0*/  LDC.64 R4, c[0x0][0x3a8] ;  /* 0x0000ea00ff047b82 */ /* 0x002e620000000a00 */
[----:B0-----:R-:W-:-:S05]  /*4bb0*/  IMAD.WIDE.U32 R2, R27, 0x8, R2 ;  /* 0x000000081b027825 */ /* 0x001fca00078e0002 */
[----:B------:R-:W-:Y:S01]  /*4bc0*/  STG.E.64 desc[UR6][R2.64], R28 ;  /* 0x0000001c02007986 */ /* 0x000fe2000c101b06 */
[----:B-1----:R-:W-:-:S05]  /*4bd0*/  IMAD.WIDE.U32 R4, R27, 0x4, R4 ;  /* 0x000000041b047825 */ /* 0x002fca00078e0004 */
[----:B------:R-:W-:Y:S01]  /*4be0*/  STG.E desc[UR6][R4.64], R77 ;  /* 0x0000004d04007986 */ /* 0x000fe2000c101906 */
[----:B------:R-:W-:Y:S05]  /*4bf0*/  EXIT ;  /* 0x000000000000794d */ /* 0x000fea0003800000 */
        .weak           $__internal_0_$__cuda_sm20_div_rn_f64_full
        .type           $__internal_0_$__cuda_sm20_div_rn_f64_full,@function
        .size           $__internal_0_$__cuda_sm20_div_rn_f64_full,($__internal_1_$__cuda_sm20_dsqrt_rn_f64_mediumpath_v1 - $__internal_0_$__cuda_sm20_div_rn_f64_full)
$__internal_0_$__cuda_sm20_div_rn_f64_full:
[C---:B------:R-:W-:Y:S01]  /*4c00*/  FSETP.GEU.AND P0, PT, |R65|.reuse, 1.469367938527859385e-39, PT ;  /* 0x001000004100780b */ /* 0x040fe20003f0e200 */
[----:B------:R-:W-:Y:S01]  /*4c10*/  IMAD.MOV.U32 R78, RZ, RZ, 0x1ca00000 ;  /* 0x1ca00000ff4e7424 */ /* 0x000fe200078e00ff */
[----:B------:R-:W-:Y:S01]  /*4c20*/  LOP3.LUT R62, R65, 0x800fffff, RZ, 0xc0, !PT ;  /* 0x800fffff413e7812 */ /* 0x000fe200078ec0ff */
[----:B------:R-:W-:Y:S01]  /*4c30*/  BSSY.RECONVERGENT B2, `(.L_x_88) ;  /* 0x0000054000027945 */ /* 0x000fe20003800200 */
[C---:B------:R-:W-:Y:S02]  /*4c40*/  FSETP.GEU.AND P2, PT, |R67|.reuse, 1.469367938527859385e-39, PT ;  /* 0x001000004300780b */ /* 0x040fe40003f4e200 */
[----:B------:R-:W-:Y:S01]  /*4c50*/  LOP3.LUT R63, R62, 0x3ff00000, RZ, 0xfc, !PT ;  /* 0x3ff000003e3f7812 */ /* 0x000fe200078efcff */
[----:B------:R-:W-:Y:S01]  /*4c60*/  IMAD.MOV.U32 R62, RZ, RZ, R64 ;  /* 0x000000ffff3e7224 */ /* 0x000fe200078e0040 */
[----:B------:R-:W-:Y:S02]  /*4c70*/  MOV R70, 0x1 ;  /* 0x0000000100467802 */ /* 0x000fe40000000f00 */
[----:B------:R-:W-:-:S02]  /*4c80*/  LOP3.LUT R76, R67, 0x7ff00000, RZ, 0xc0, !PT ;  /* 0x7ff00000434c7812 */ /* 0x000fc400078ec0ff */
[C---:B------:R-:W-:Y:S01]  /*4c90*/  LOP3.LUT R79, R65.reuse, 0x7ff00000, RZ, 0xc0, !PT ;  /* 0x7ff00000414f7812 */ /* 0x040fe200078ec0ff */
[----:B------:R-:W-:Y:S01]  /*4ca0*/  @!P0 DMUL R62, R64, 8.98846567431157953865e+307 ;  /* 0x7fe00000403e8828 */ /* 0x000fe20000000000 */
[----:B------:R-:W-:Y:S02]  /*4cb0*/  MOV R80, R76 ;  /* 0x0000004c00507202 */ /* 0x000fe40000000f00 */
[C---:B------:R-:W-:Y:S02]  /*4cc0*/  ISETP.GE.U32.AND P1, PT, R76.reuse, R79, PT ;  /* 0x0000004f4c00720c */ /* 0x040fe40003f26070 */
[----:B------:R-:W-:Y:S01]  /*4cd0*/  @!P2 LOP3.LUT R73, R65, 0x7ff00000, RZ, 0xc0, !PT ;  /* 0x7ff000004149a812 */ /* 0x000fe200078ec0ff */
[----:B------:R-:W0:Y:S03]  /*4ce0*/  MUFU.RCP64H R71, R63 ;  /* 0x0000003f00477308 */ /* 0x000e260000001800 */
[----:B------:R-:W-:-:S02]  /*4cf0*/  @!P2 ISETP.GE.U32.AND P3, PT, R76, R73, PT ;  /* 0x000000494c00a20c */ /* 0x000fc40003f66070 */
[----:B------:R-:W-:Y:S02]  /*4d00*/  @!P0 LOP3.LUT R79, R63, 0x7ff00000, RZ, 0xc0, !PT ;  /* 0x7ff000003f4f8812 */ /* 0x000fe400078ec0ff */
[----:B------:R-:W-:-:S03]  /*4d10*/  @!P2 SEL R73, R78, 0x63400000, !P3 ;  /* 0x634000004e49a807 */ /* 0x000fc60005800000 */
[----:B------:R-:W-:Y:S01]  /*4d20*/  VIADD R82, R79, 0xffffffff ;  /* 0xffffffff4f527836 */ /* 0x000fe20000000000 */
[----:B------:R-:W-:-:S04]  /*4d30*/  @!P2 LOP3.LUT R74, R73, 0x80000000, R67, 0xf8, !PT ;  /* 0x80000000494aa812 */ /* 0x000fc800078ef843 */
[----:B------:R-:W-:Y:S01]  /*4d40*/  @!P2 LOP3.LUT R75, R74, 0x100000, RZ, 0xfc, !PT ;  /* 0x001000004a4ba812 */ /* 0x000fe200078efcff */
[----:B------:R-:W-:Y:S01]  /*4d50*/  @!P2 IMAD.MOV.U32 R74, RZ, RZ, RZ ;  /* 0x000000ffff4aa224 */ /* 0x000fe200078e00ff */
[----:B0-----:R-:W-:-:S08]  /*4d60*/  DFMA R68, R70, -R62, 1 ;  /* 0x3ff000004644742b */ /* 0x001fd0000000083e */
[----:B------:R-:W-:-:S08]  /*4d70*/  DFMA R68, R68, R68, R68 ;  /* 0x000000444444722b */ /* 0x000fd00000000044 */
[----:B------:R-:W-:Y:S01]  /*4d80*/  DFMA R70, R70, R68, R70 ;  /* 0x000000444646722b */ /* 0x000fe20000000046 */
[----:B------:R-:W-:Y:S01]  /*4d90*/  SEL R69, R78, 0x63400000, !P1 ;  /* 0x634000004e457807 */ /* 0x000fe20004800000 */
[----:B------:R-:W-:-:S03]  /*4da0*/  IMAD.MOV.U32 R68, RZ, RZ, R66 ;  /* 0x000000ffff447224 */ /* 0x000fc600078e0042 */
[----:B------:R-:W-:-:S03]  /*4db0*/  LOP3.LUT R69, R69, 0x800fffff, R67, 0xf8, !PT ;  /* 0x800fffff45457812 */ /* 0x000fc600078ef843 */
[----:B------:R-:W-:-:S03]  /*4dc0*/  DFMA R72, R70, -R62, 1 ;  /* 0x3ff000004648742b */ /* 0x000fc6000000083e */
[----:B------:R-:W-:-:S05]  /*4dd0*/  @!P2 DFMA R68, R68, 2, -R74 ;  /* 0x400000004444a82b */ /* 0x000fca000000084a */
[----:B------:R-:W-:-:S05]  /*4de0*/  DFMA R72, R70, R72, R70 ;  /* 0x000000484648722b */ /* 0x000fca0000000046 */
[----:B------:R-:W-:-:S03]  /*4df0*/  @!P2 LOP3.LUT R80, R69, 0x7ff00000, RZ, 0xc0, !PT ;  /* 0x7ff000004550a812 */ /* 0x000fc600078ec0ff */
[----:B------:R-:W-:Y:S02]  /*4e00*/  DMUL R70, R72, R68 ;  /* 0x0000004448467228 */ /* 0x000fe40000000000 */
[----:B------:R-:W-:-:S05]  /*4e10*/  VIADD R81, R80, 0xffffffff ;  /* 0xffffffff50517836 */ /* 0x000fca0000000000 */
[----:B------:R-:W-:Y:S01]  /*4e20*/  ISETP.GT.U32.AND P0, PT, R81, 0x7feffffe, PT ;  /* 0x7feffffe5100780c */ /* 0x000fe20003f04070 */
[----:B------:R-:W-:-:S03]  /*4e30*/  DFMA R74, R70, -R62, R68 ;  /* 0x8000003e464a722b */ /* 0x000fc60000000044 */
[----:B------:R-:W-:-:S05]  /*4e40*/  ISETP.GT.U32.OR P0, PT, R82, 0x7feffffe, P0 ;  /* 0x7feffffe5200780c */ /* 0x000fca0000704470 */
[----:B------:R-:W-:-:S08]  /*4e50*/  DFMA R74, R72, R74, R70 ;  /* 0x0000004a484a722b */ /* 0x000fd00000000046 */
[----:B------:R-:W-:Y:S05]  /*4e60*/  @P0 BRA `(.L_x_89) ;  /* 0x00000000006c0947 */ /* 0x000fea0003800000 */
[----:B------:R-:W-:-:S04]  /*4e70*/  LOP3.LUT R67, R65, 0x7ff00000, RZ, 0xc0, !PT ;  /* 0x7ff0000041437812 */ /* 0x000fc800078ec0ff */
[CC--:B------:R-:W-:Y:S02]  /*4e80*/  VIADDMNMX R66, R76.reuse, -R67.reuse, 0xb9600000, !PT ;  /* 0xb96000004c427446 */ /* 0x0c0fe40007800943 */
[----:B------:R-:W-:Y:S02]  /*4e90*/  ISETP.GE.U32.AND P0, PT, R76, R67, PT ;  /* 0x000000434c00720c */ /* 0x000fe40003f06070 */
[----:B------:R-:W-:Y:S02]  /*4ea0*/  VIMNMX R66, PT, PT, R66, 0x46a00000, PT ;  /* 0x46a0000042427848 */ /* 0x000fe40003fe0100 */
[----:B------:R-:W-:-:S05]  /*4eb0*/  SEL R67, R78, 0x63400000, !P0 ;  /* 0x634000004e437807 */ /* 0x000fca0004000000 */
[----:B------:R-:W-:Y:S02]  /*4ec0*/  IMAD.IADD R72, R66, 0x1, -R67 ;  /* 0x0000000142487824 */ /* 0x000fe400078e0a43 */
[----:B------:R-:W-:-:S03]  /*4ed0*/  IMAD.MOV.U32 R66, RZ, RZ, RZ ;  /* 0x000000ffff427224 */ /* 0x000fc600078e00ff */
[----:B------:R-:W-:-:S06]  /*4ee0*/  IADD3 R67, PT, PT, R72, 0x7fe00000, RZ ;  /* 0x7fe0000048437810 */ /* 0x000fcc0007ffe0ff */
[----:B------:R-:W-:-:S10]  /*4ef0*/  DMUL R70, R74, R66 ;  /* 0x000000424a467228 */ /* 0x000fd40000000000 */
[----:B------:R-:W-:-:S13]  /*4f00*/  FSETP.GTU.AND P0, PT, |R71|, 1.469367938527859385e-39, PT ;  /* 0x001000004700780b */ /* 0x000fda0003f0c200 */
[----:B------:R-:W-:Y:S05]  /*4f10*/  @P0 BRA `(.L_x_90) ;  /* 0x0000000000940947 */ /* 0x000fea0003800000 */
[----:B------:R-:W-:Y:S01]  /*4f20*/  DFMA R62, R74, -R62, R68 ;  /* 0x8000003e4a3e722b */ /* 0x000fe20000000044 */
[----:B------:R-:W-:-:S09]  /*4f30*/  IMAD.MOV.U32 R66, RZ, RZ, RZ ;  /* 0x000000ffff427224 */ /* 0x000fd200078e00ff */
[C---:B------:R-:W-:Y:S02]  /*4f40*/  FSETP.NEU.AND P0, PT, R63.reuse, RZ, PT ;  /* 0x000000ff3f00720b */ /* 0x040fe40003f0d000 */
[----:B------:R-:W-:-:S04]  /*4f50*/  LOP3.LUT R65, R63, 0x80000000, R65, 0x48, !PT ;  /* 0x800000003f417812 */ /* 0x000fc800078e4841 */
[----:B------:R-:W-:-:S07]  /*4f60*/  LOP3.LUT R67, R65, R67, RZ, 0xfc, !PT ;  /* 0x0000004341437212 */ /* 0x000fce00078efcff */
[----:B------:R-:W-:Y:S05]  /*4f70*/  @!P0 BRA `(.L_x_90) ;  /* 0x00000000007c8947 */ /* 0x000fea0003800000 */
[----:B------:R-:W-:Y:S01]  /*4f80*/  IMAD.MOV R63, RZ, RZ, -R72 ;  /* 0x000000ffff3f7224 */ /* 0x000fe200078e0a48 */
[----:B------:R-:W-:Y:S01]  /*4f90*/  MOV R62, RZ ;  /* 0x000000ff003e7202 */ /* 0x000fe20000000f00 */
[----:B------:R-:W-:-:S05]  /*4fa0*/  DMUL.RP R66, R74, R66 ;  /* 0x000000424a427228 */ /* 0x000fca0000008000 */
[----:B------:R-:W-:-:S05]  /*4fb0*/  DFMA R62, R70, -R62, R74 ;  /* 0x8000003e463e722b */ /* 0x000fca000000004a */
[----:B------:R-:W-:Y:S02]  /*4fc0*/  LOP3.LUT R65, R67, R65, RZ, 0x3c, !PT ;  /* 0x0000004143417212 */ /* 0x000fe400078e3cff */
[----:B------:R-:W-:-:S04]  /*4fd0*/  IADD3 R62, PT, PT, -R72, -0x43300000, RZ ;  /* 0xbcd00000483e7810 */ /* 0x000fc80007ffe1ff */
[----:B------:R-:W-:-:S04]  /*4fe0*/  FSETP.NEU.AND P0, PT, |R63|, R62, PT ;  /* 0x0000003e3f00720b */ /* 0x000fc80003f0d200 */
[----:B------:R-:W-:Y:S02]  /*4ff0*/  FSEL R70, R66, R70, !P0 ;  /* 0x0000004642467208 */ /* 0x000fe40004000000 */
[----:B------:R-:W-:Y:S01]  /*5000*/  FSEL R71, R65, R71, !P0 ;  /* 0x0000004741477208 */ /* 0x000fe20004000000 */
[----:B------:R-:W-:Y:S06]  /*5010*/  BRA `(.L_x_90) ;  /* 0x0000000000547947 */ /* 0x000fec0003800000 */
.L_x_89:
[----:B------:R-:W-:-:S14]  /*5020*/  DSETP.NAN.AND P0, PT, R66, R66, PT ;  /* 0x000000424200722a */ /* 0x000fdc0003f08000 */
[----:B------:R-:W-:Y:S05]  /*5030*/  @P0 BRA `(.L_x_91) ;  /* 0x0000000000440947 */ /* 0x000fea0003800000 */
[----:B------:R-:W-:-:S14]  /*5040*/  DSETP.NAN.AND P0, PT, R64, R64, PT ;  /* 0x000000404000722a */ /* 0x000fdc0003f08000 */
[----:B------:R-:W-:Y:S05]  /*5050*/  @P0 BRA `(.L_x_92) ;  /* 0x0000000000300947 */ /* 0x000fea0003800000 */
[----:B------:R-:W-:Y:S01]  /*5060*/  ISETP.NE.AND P0, PT, R80, R79, PT ;  /* 0x0000004f5000720c */ /* 0x000fe20003f05270 */
[----:B------:R-:W-:Y:S02]  /*5070*/  IMAD.MOV.U32 R70, RZ, RZ, 0x0 ;  /* 0x00000000ff467424 */ /* 0x000fe400078e00ff */
[----:B------:R-:W-:-:S10]  /*5080*/  IMAD.MOV.U32 R71, RZ, RZ, -0x80000 ;  /* 0xfff80000ff477424 */ /* 0x000fd400078e00ff */
[----:B------:R-:W-:Y:S05]  /*5090*/  @!P0 BRA `(.L_x_90) ;  /* 0x0000000000348947 */ /* 0x000fea0003800000 */
[----:B------:R-:W-:Y:S02]  /*50a0*/  ISETP.NE.AND P0, PT, R80, 0x7ff00000, PT ;  /* 0x7ff000005000780c */ /* 0x000fe40003f05270 */
[----:B------:R-:W-:Y:S02]  /*50b0*/  LOP3.LUT R71, R67, 0x80000000, R65, 0x48, !PT ;  /* 0x8000000043477812 */ /* 0x000fe400078e4841 */
[----:B------:R-:W-:-:S13]  /*50c0*/  ISETP.EQ.OR P0, PT, R79, RZ, !P0 ;  /* 0x000000ff4f00720c */ /* 0x000fda0004702670 */
[----:B------:R-:W-:Y:S01]  /*50d0*/  @P0 LOP3.LUT R62, R71, 0x7ff00000, RZ, 0xfc, !PT ;  /* 0x7ff00000473e0812 */ /* 0x000fe200078efcff */
[----:B------:R-:W-:Y:S01]  /*50e0*/  @!P0 IMAD.MOV.U32 R70, RZ, RZ, RZ ;  /* 0x000000ffff468224 */ /* 0x000fe200078e00ff */
[----:B------:R-:W-:-:S03]  /*50f0*/  @P0 MOV R70, RZ ;  /* 0x000000ff00460202 */ /* 0x000fc60000000f00 */
[----:B------:R-:W-:Y:S01]  /*5100*/  @P0 IMAD.MOV.U32 R71, RZ, RZ, R62 ;  /* 0x000000ffff470224 */ /* 0x000fe200078e003e */
[----:B------:R-:W-:Y:S06]  /*5110*/  BRA `(.L_x_90) ;  /* 0x0000000000147947 */ /* 0x000fec0003800000 */
.L_x_92:
[----:B------:R-:W-:Y:S01]  /*5120*/  LOP3.LUT R71, R65, 0x80000, RZ, 0xfc, !PT ;  /* 0x0008000041477812 */ /* 0x000fe200078efcff */
[----:B------:R-:W-:Y:S01]  /*5130*/  IMAD.MOV.U32 R70, RZ, RZ, R64 ;  /* 0x000000ffff467224 */ /* 0x000fe200078e0040 */
[----:B------:R-:W-:Y:S06]  /*5140*/  BRA `(.L_x_90) ;  /* 0x0000000000087947 */ /* 0x000fec0003800000 */
.L_x_91:
[----:B------:R-:W-:Y:S01]  /*5150*/  LOP3.LUT R71, R67, 0x80000, RZ, 0xfc, !PT ;  /* 0x0008000043477812 */ /* 0x000fe200078efcff */
[----:B------:R-:W-:-:S07]  /*5160*/  IMAD.MOV.U32 R70, RZ, RZ, R66 ;  /* 0x000000ffff467224 */ /* 0x000fce00078e0042 */
.L_x_90:
[----:B------:R-:W-:Y:S05]  /*5170*/  BSYNC.RECONVERGENT B2 ;  /* 0x0000000000027941 */ /* 0x000fea0003800200 */
.L_x_88:
[----:B------:R-:W-:Y:S01]  /*5180*/  MOV R62, R26 ;  /* 0x0000001a003e7202 */ /* 0x000fe20000000f00 */
[----:B------:R-:W-:-:S04]  /*5190*/  IMAD.MOV.U32 R63, RZ, RZ, 0x0 ;  /* 0x00000000ff3f7424 */ /* 0x000fc800078e00ff */
[----:B------:R-:W-:Y:S05]  /*51a0*/  RET.REL.NODEC R62 `(_Z13processKernelPdS_S_S_S_PiS_S_iidii) ;  /* 0xffffffac3e947950 */ /* 0x000fea0003c3ffff */
        .weak           $__internal_1_$__cuda_sm20_dsqrt_rn_f64_mediumpath_v1
        .type           $__internal_1_$__cuda_sm20_dsqrt_rn_f64_mediumpath_v1,@function
        .size           $__internal_1_$__cuda_sm20_dsqrt_rn_f64_mediumpath_v1,(.L_x_99 - $__internal_1_$__cuda_sm20_dsqrt_rn_f64_mediumpath_v1)
$__internal_1_$__cuda_sm20_dsqrt_rn_f64_mediumpath_v1:
[----:B------:R-:W-:Y:S01]  /*51b0*/  ISETP.GE.U32.AND P0, PT, R4, -0x3400000, PT ;  /* 0xfcc000000400780c */ /* 0x000fe20003f06070 */
[----:B------:R-:W-:Y:S01]  /*51c0*/  BSSY.RECONVERGENT B3, `(.L_x_93) ;  /* 0x0000028000037945 */ /* 0x000fe20003800200 */
[----:B------:R-:W-:Y:S01]  /*51d0*/  IMAD.MOV.U32 R9, RZ, RZ, R7 ;  /* 0x000000ffff097224 */ /* 0x000fe200078e0007 */
[----:B------:R-:W-:Y:S01]  /*51e0*/  MOV R7, R11 ;  /* 0x0000000b00077202 */ /* 0x000fe20000000f00 */
[----:B------:R-:W-:Y:S02]  /*51f0*/  IMAD.MOV.U32 R6, RZ, RZ, R10 ;  /* 0x000000ffff067224 */ /* 0x000fe400078e000a */
[----:B------:R-:W-:Y:S02]  /*5200*/  IMAD.MOV.U32 R4, RZ, RZ, R50 ;  /* 0x000000ffff047224 */ /* 0x000fe400078e0032 */
[----:B------:R-:W-:-:S05]  /*5210*/  IMAD.MOV.U32 R5, RZ, RZ, R51 ;  /* 0x000000ffff057224 */ /* 0x000fca00078e0033 */
[----:B------:R-:W-:Y:S05]  /*5220*/  @!P0 BRA `(.L_x_94) ;  /* 0x0000000000208947 */ /* 0x000fea0003800000 */
[----:B------:R-:W-:-:S10]  /*5230*/  DFMA.RM R4, R4, R8, R48 ;  /* 0x000000080404722b */ /* 0x000fd40000004030 */
[----:B------:R-:W-:-:S05]  /*5240*/  IADD3 R8, P0, PT, R4, 0x1, RZ ;  /* 0x0000000104087810 */ /* 0x000fca0007f1e0ff */
[----:B------:R-:W-:-:S06]  /*5250*/  IMAD.X R9, RZ, RZ, R5, P0 ;  /* 0x000000ffff097224 */ /* 0x000fcc00000e0605 */
[----:B------:R-:W-:-:S08]  /*5260*/  DFMA.RP R6, -R4, R8, R6 ;  /* 0x000000080406722b */ /* 0x000fd00000008106 */
[----:B------:R-:W-:-:S06]  /*5270*/  DSETP.GT.AND P0, PT, R6, RZ, PT ;  /* 0x000000ff0600722a */ /* 0x000fcc0003f04000 */
[----:B------:R-:W-:Y:S02]  /*5280*/  FSEL R4, R8, R4, P0 ;  /* 0x0000000408047208 */ /* 0x000fe40000000000 */
[----:B------:R-:W-:Y:S01]  /*5290*/  FSEL R5, R9, R5, P0 ;  /* 0x0000000509057208 */ /* 0x000fe20000000000 */
[----:B------:R-:W-:Y:S06]  /*52a0*/  BRA `(.L_x_95) ;  /* 0x0000000000647947 */ /* 0x000fec0003800000 */
.L_x_94:
[----:B------:R-:W-:-:S14]  /*52b0*/  DSETP.NE.AND P0, PT, R6, RZ, PT ;  /* 0x000000ff0600722a */ /* 0x000fdc0003f05000 */
[----:B------:R-:W-:Y:S05]  /*52c0*/  @!P0 BRA `(.L_x_96) ;  /* 0x0000000000588947 */ /* 0x000fea0003800000 */
[----:B------:R-:W-:-:S13]  /*52d0*/  ISETP.GE.AND P0, PT, R7, RZ, PT ;  /* 0x000000ff0700720c */ /* 0x000fda0003f06270 */
[----:B------:R-:W-:Y:S01]  /*52e0*/  @!P0 MOV R4, 0x0 ;  /* 0x0000000000048802 */ /* 0x000fe20000000f00 */
[----:B------:R-:W-:Y:S01]  /*52f0*/  @!P0 IMAD.MOV.U32 R5, RZ, RZ, -0x80000 ;  /* 0xfff80000ff058424 */ /* 0x000fe200078e00ff */
[----:B------:R-:W-:Y:S06]  /*5300*/  @!P0 BRA `(.L_x_95) ;  /* 0x00000000004c8947 */ /* 0x000fec0003800000 */
[----:B------:R-:W-:-:S13]  /*5310*/  ISETP.GT.AND P0, PT, R7, 0x7fefffff, PT ;  /* 0x7fefffff0700780c */ /* 0x000fda0003f04270 */
[----:B------:R-:W-:Y:S05]  /*5320*/  @P0 BRA `(.L_x_96) ;  /* 0x0000000000400947 */ /* 0x000fea0003800000 */
[----:B------:R-:W-:Y:S01]  /*5330*/  DMUL R4, R6, 8.11296384146066816958e+31 ;  /* 0x4690000006047828 */ /* 0x000fe20000000000 */
[----:B------:R-:W-:Y:S01]  /*5340*/  IMAD.MOV.U32 R10, RZ, RZ, 0x0 ;  /* 0x00000000ff0a7424 */ /* 0x000fe200078e00ff */
[----:B------:R-:W-:Y:S01]  /*5350*/  MOV R11, 0x3fd80000 ;  /* 0x3fd80000000b7802 */ /* 0x000fe20000000f00 */
[----:B------:R-:W-:-:S03]  /*5360*/  IMAD.MOV.U32 R6, RZ, RZ, RZ ;  /* 0x000000ffff067224 */ /* 0x000fc600078e00ff */
[----:B------:R-:W0:Y:S03]  /*5370*/  MUFU.RSQ64H R7, R5 ;  /* 0x0000000500077308 */ /* 0x000e260000001c00 */
[----:B0-----:R-:W-:-:S08]  /*5380*/  DMUL R8, R6, R6 ;  /* 0x0000000606087228 */ /* 0x001fd00000000000 */
[----:B------:R-:W-:-:S08]  /*5390*/  DFMA R8, R4, -R8, 1 ;  /* 0x3ff000000408742b */ /* 0x000fd00000000808 */
[----:B------:R-:W-:Y:S02]  /*53a0*/  DFMA R10, R8, R10, 0.5 ;  /* 0x3fe00000080a742b */ /* 0x000fe4000000000a */
[----:B------:R-:W-:-:S08]  /*53b0*/  DMUL R8, R6, R8 ;  /* 0x0000000806087228 */ /* 0x000fd00000000000 */
[----:B------:R-:W-:-:S08]  /*53c0*/  DFMA R8, R10, R8, R6 ;  /* 0x000000080a08722b */ /* 0x000fd00000000006 */
[----:B------:R-:W-:Y:S02]  /*53d0*/  DMUL R6, R4, R8 ;  /* 0x0000000804067228 */ /* 0x000fe40000000000 */
[----:B------:R-:W-:-:S06]  /*53e0*/  VIADD R9, R9, 0xfff00000 ;  /* 0xfff0000009097836 */ /* 0x000fcc0000000000 */
[----:B------:R-:W-:-:S08]  /*53f0*/  DFMA R10, R6, -R6, R4 ;  /* 0x80000006060a722b */ /* 0x000fd00000000004 */
[----:B------:R-:W-:-:S10]  /*5400*/  DFMA R4, R8, R10, R6 ;  /* 0x0000000a0804722b */ /* 0x000fd40000000006 */
[----:B------:R-:W-:Y:S01]  /*5410*/  VIADD R5, R5, 0xfcb00000 ;  /* 0xfcb0000005057836 */ /* 0x000fe20000000000 */
[----:B------:R-:W-:Y:S06]  /*5420*/  BRA `(.L_x_95) ;  /* 0x0000000000047947 */ /* 0x000fec0003800000 */
.L_x_96:
[----:B------:R-:W-:-:S11]  /*5430*/  DADD R4, R6, R6 ;  /* 0x0000000006047229 */ /* 0x000fd60000000006 */
.L_x_95:
[----:B------:R-:W-:Y:S05]  /*5440*/  BSYNC.RECONVERGENT B3 ;  /* 0x0000000000037941 */ /* 0x000fea0003800200 */
.L_x_93:
[----:B------:R-:W-:Y:S01]  /*5450*/  IMAD.MOV.U32 R46, RZ, RZ, R4 ;  /* 0x000000ffff2e7224 */ /* 0x000fe200078e0004 */
[----:B------:R-:W-:Y:S01]  /*5460*/  MOV R47, R5 ;  /* 0x00000005002f7202 */ /* 0x000fe20000000f00 */
[----:B------:R-:W-:Y:S02]  /*5470*/  IMAD.MOV.U32 R4, RZ, RZ, R0 ;  /* 0x000000ffff047224 */ /* 0x000fe400078e0000 */
[----:B------:R-:W-:-:S04]  /*5480*/  IMAD.MOV.U32 R5, RZ, RZ, 0x0 ;  /* 0x00000000ff057424 */ /* 0x000fc800078e00ff */
[----:B------:R-:W-:Y:S05]  /*5490*/  RET.REL.NODEC R4 `(_Z13processKernelPdS_S_S_S_PiS_S_iidii) ;  /* 0xffffffa804d87950 */ /* 0x000fea0003c3ffff */
.L_x_97:
[----:B------:R-:W-:-:S00]  /*54a0*/  BRA `(.L_x_97) ;  /* 0xfffffffc00fc7947 */ /* 0x000fc0000383ffff */
[----:B------:R-:W-:-:S00]  /*54b0*/  NOP ;  /* 0x0000000000007918 */ /* 0x000fc00000000000 */
        /* <DEDUP_REMOVED lines=12> */
.L_x_99:


//--------------------- .nv.shared._Z13processKernelPdS_S_S_S_PiS_S_iidii --------------------------
	.section	.nv.shared._Z13processKernelPdS_S_S_S_PiS_S_iidii,"aw",@nobits
	.sectionflags	@""
	.align	16
	.zero		1024


//--------------------- .nv.shared.reserved.0     --------------------------
	.section	.nv.shared.reserved.0,"aw",@nobits
	.weak		__nv_reservedSMEM_offset_0_alias
	.size		__nv_reservedSMEM_offset_0_alias, 0, 64
	.other		__nv_reservedSMEM_offset_0_alias,@"STO_CUDA_RESERVED_SHARED STV_DEFAULT"
__nv_reservedSMEM_offset_0_alias:
	.zero		0
	.zero		64


//--------------------- .nv.global                --------------------------
	.section	.nv.global,"aw",@nobits
	.align	4
.nv.global:
	.type		lock_Variable,@object
	.size		lock_Variable,(.L_0 - lock_Variable)
lock_Variable:
	.zero		4
.L_0:


//--------------------- .nv.constant0._Z13processKernelPdS_S_S_S_PiS_S_iidii --------------------------
	.section	.nv.constant0._Z13processKernelPdS_S_S_S_PiS_S_iidii,"a",@progbits
	.sectionflags	@""
	.align	4
.nv.constant0._Z13processKernelPdS_S_S_S_PiS_S_iidii:
	.zero		984


//--------------------- SYMBOLS --------------------------

	.type		.nv.reservedSmem.offset0,@object
	.size		.nv.reservedSmem.offset0,0x4
	.type		.nv.reservedSmem.cap,@object
	.size		.nv.reservedSmem.cap,0x4
